	.target	sm_103a

	.elftype	@"ET_EXEC"


//--------------------- .note.nv.tkinfo           --------------------------
	.section	.note.nv.tkinfo,"",@"SHT_NOTE"
	.sectionflags	@"SHF_NOTE_NV_TKINFO"
	.tkinfo
        /*0018*/ 	.word	0x00000002
        /*0030*/ 	.string	""
        /*0030*/ 	.string	"ptxas"
        /*0030*/ 	.string	"Cuda compilation tools, release 13.0, V13.0.88"
        /*0030*/ 	.string	"Build cuda_13.0.r13.0/compiler.36424714_0"
        /*0030*/ 	.string	"-arch sm_103a -m 64 "



//--------------------- .note.nv.cuinfo           --------------------------
	.section	.note.nv.cuinfo,"",@"SHT_NOTE"
	.sectionflags	@"SHF_NOTE_NV_CUINFO"
        /*0018*/ 	.short	0x0002
        /*001a*/ 	.short	0x0067
        /*001c*/ 	.short	0x0082
	.zero		2


//--------------------- .nv.info                  --------------------------
	.section	.nv.info,"",@"SHT_CUDA_INFO"
	.align	4


	//----- nvinfo : EIATTR_REGCOUNT
	.align		4
        /*0000*/ 	.byte	0x04, 0x2f
        /*0002*/ 	.short	(.L_29 - .L_28)
	.align		4
.L_28:
        /*0004*/ 	.word	index@(_Z28gemm_half_q_half_gptq_kernelILi1ELb0ELb0EEvPK6__halfPKjS4_S2_PS0_iiiiiPKtibS2_i)
        /*0008*/ 	.word	0x00000028


	//----- nvinfo : EIATTR_FRAME_SIZE
	.align		4
.L_29:
        /*000c*/ 	.byte	0x04, 0x11
        /*000e*/ 	.short	(.L_31 - .L_30)
	.align		4
.L_30:
        /*0010*/ 	.word	index@(_Z28gemm_half_q_half_gptq_kernelILi1ELb0ELb0EEvPK6__halfPKjS4_S2_PS0_iiiiiPKtibS2_i)
        /*0014*/ 	.word	0x00000000


	//----- nvinfo : EIATTR_REGCOUNT
	.align		4
.L_31:
        /*0018*/ 	.byte	0x04, 0x2f
        /*001a*/ 	.short	(.L_33 - .L_32)
	.align		4
.L_32:
        /*001c*/ 	.word	index@(_Z28gemm_half_q_half_gptq_kernelILi2ELb0ELb0EEvPK6__halfPKjS4_S2_PS0_iiiiiPKtibS2_i)
        /*0020*/ 	.word	0x00000036


	//----- nvinfo : EIATTR_FRAME_SIZE
	.align		4
.L_33:
        /*0024*/ 	.byte	0x04, 0x11
        /*0026*/ 	.short	(.L_35 - .L_34)
	.align		4
.L_34:
        /*0028*/ 	.word	index@(_Z28gemm_half_q_half_gptq_kernelILi2ELb0ELb0EEvPK6__halfPKjS4_S2_PS0_iiiiiPKtibS2_i)
        /*002c*/ 	.word	0x00000000


	//----- nvinfo : EIATTR_REGCOUNT
	.align		4
.L_35:
        /*0030*/ 	.byte	0x04, 0x2f
        /*0032*/ 	.short	(.L_37 - .L_36)
	.align		4
.L_36:
        /*0034*/ 	.word	index@(_Z28gemm_half_q_half_gptq_kernelILi3ELb0ELb0EEvPK6__halfPKjS4_S2_PS0_iiiiiPKtibS2_i)
        /*0038*/ 	.word	0x00000037


	//----- nvinfo : EIATTR_FRAME_SIZE
	.align		4
.L_37:
        /*003c*/ 	.byte	0x04, 0x11
        /*003e*/ 	.short	(.L_39 - .L_38)
	.align		4
.L_38:
        /*0040*/ 	.word	index@(_Z28gemm_half_q_half_gptq_kernelILi3ELb0ELb0EEvPK6__halfPKjS4_S2_PS0_iiiiiPKtibS2_i)
        /*0044*/ 	.word	0x00000000


	//----- nvinfo : EIATTR_REGCOUNT
	.align		4
.L_39:
        /*0048*/ 	.byte	0x04, 0x2f
        /*004a*/ 	.short	(.L_41 - .L_40)
	.align		4
.L_40:
        /*004c*/ 	.word	index@(_Z28gemm_half_q_half_gptq_kernelILi4ELb0ELb0EEvPK6__halfPKjS4_S2_PS0_iiiiiPKtibS2_i)
        /*0050*/ 	.word	0x0000003c


	//----- nvinfo : EIATTR_FRAME_SIZE
	.align		4
.L_41:
        /*0054*/ 	.byte	0x04, 0x11
        /*0056*/ 	.short	(.L_43 - .L_42)
	.align		4
.L_42:
        /*0058*/ 	.word	index@(_Z28gemm_half_q_half_gptq_kernelILi4ELb0ELb0EEvPK6__halfPKjS4_S2_PS0_iiiiiPKtibS2_i)
        /*005c*/ 	.word	0x00000000


	//----- nvinfo : EIATTR_MIN_STACK_SIZE
	.align		4
.L_43:
        /*0060*/ 	.byte	0x04, 0x12
        /*0062*/ 	.short	(.L_45 - .L_44)
	.align		4
.L_44:
        /*0064*/ 	.word	index@(_Z28gemm_half_q_half_gptq_kernelILi4ELb0ELb0EEvPK6__halfPKjS4_S2_PS0_iiiiiPKtibS2_i)
        /*0068*/ 	.word	0x00000000


	//----- nvinfo : EIATTR_MIN_STACK_SIZE
	.align		4
.L_45:
        /*006c*/ 	.byte	0x04, 0x12
        /*006e*/ 	.short	(.L_47 - .L_46)
	.align		4
.L_46:
        /*0070*/ 	.word	index@(_Z28gemm_half_q_half_gptq_kernelILi3ELb0ELb0EEvPK6__halfPKjS4_S2_PS0_iiiiiPKtibS2_i)
        /*0074*/ 	.word	0x00000000


	//----- nvinfo : EIATTR_MIN_STACK_SIZE
	.align		4
.L_47:
        /*0078*/ 	.byte	0x04, 0x12
        /*007a*/ 	.short	(.L_49 - .L_48)
	.align		4
.L_48:
        /*007c*/ 	.word	index@(_Z28gemm_half_q_half_gptq_kernelILi2ELb0ELb0EEvPK6__halfPKjS4_S2_PS0_iiiiiPKtibS2_i)
        /*0080*/ 	.word	0x00000000


	//----- nvinfo : EIATTR_MIN_STACK_SIZE
	.align		4
.L_49:
        /*0084*/ 	.byte	0x04, 0x12
        /*0086*/ 	.short	(.L_51 - .L_50)
	.align		4
.L_50:
        /*0088*/ 	.word	index@(_Z28gemm_half_q_half_gptq_kernelILi1ELb0ELb0EEvPK6__halfPKjS4_S2_PS0_iiiiiPKtibS2_i)
        /*008c*/ 	.word	0x00000000
.L_51:


//--------------------- .nv.compat                --------------------------
	.section	.nv.compat,"",@"SHT_CUDA_COMPAT_INFO"
	.align	4
        /*0000*/ 	.byte	0x02, 0x09, 0x01, 0x00, 0x02, 0x02, 0x01, 0x00, 0x02, 0x05, 0x05, 0x00, 0x03, 0x07, 0x01, 0x01
        /*0010*/ 	.byte	0x02, 0x03, 0x00, 0x00, 0x02, 0x06, 0x01, 0x00, 0x04, 0x0b, 0x08, 0x00, 0x00, 0x00, 0x00, 0x00
        /*0020*/ 	.byte	0x00, 0x00, 0x00, 0x00


//--------------------- .nv.info._Z28gemm_half_q_half_gptq_kernelILi4ELb0ELb0EEvPK6__halfPKjS4_S2_PS0_iiiiiPKtibS2_i --------------------------
	.section	.nv.info._Z28gemm_half_q_half_gptq_kernelILi4ELb0ELb0EEvPK6__halfPKjS4_S2_PS0_iiiiiPKtibS2_i,"",@"SHT_CUDA_INFO"
	.sectionflags	@""
	.align	4


	//----- nvinfo : EIATTR_CUDA_API_VERSION
	.align		4
        /*0000*/ 	.byte	0x04, 0x37
        /*0002*/ 	.short	(.L_53 - .L_52)
.L_52:
        /*0004*/ 	.word	0x00000082


	//----- nvinfo : EIATTR_KPARAM_INFO
	.align		4
.L_53:
        /*0008*/ 	.byte	0x04, 0x17
        /*000a*/ 	.short	(.L_55 - .L_54)
.L_54:
        /*000c*/ 	.word	0x00000000
        /*0010*/ 	.short	0x000e
        /*0012*/ 	.short	0x0058
        /*0014*/ 	.byte	0x00, 0xf0, 0x11, 0x00


	//----- nvinfo : EIATTR_KPARAM_INFO
	.align		4
.L_55:
        /*0018*/ 	.byte	0x04, 0x17
        /*001a*/ 	.short	(.L_57 - .L_56)
.L_56:
        /*001c*/ 	.word	0x00000000
        /*0020*/ 	.short	0x000d
        /*0022*/ 	.short	0x0050
        /*0024*/ 	.byte	0x00, 0xf5, 0x21, 0x00


	//----- nvinfo : EIATTR_KPARAM_INFO
	.align		4
.L_57:
        /*0028*/ 	.byte	0x04, 0x17
        /*002a*/ 	.short	(.L_59 - .L_58)
.L_58:
        /*002c*/ 	.word	0x00000000
        /*0030*/ 	.short	0x000c
        /*0032*/ 	.short	0x004c
        /*0034*/ 	.byte	0x00, 0xf0, 0x05, 0x00


	//----- nvinfo : EIATTR_KPARAM_INFO
	.align		4
.L_59:
        /*0038*/ 	.byte	0x04, 0x17
        /*003a*/ 	.short	(.L_61 - .L_60)
.L_60:
        /*003c*/ 	.word	0x00000000
        /*0040*/ 	.short	0x000b
        /*0042*/ 	.short	0x0048
        /*0044*/ 	.byte	0x00, 0xf0, 0x11, 0x00


	//----- nvinfo : EIATTR_KPARAM_INFO
	.align		4
.L_61:
        /*0048*/ 	.byte	0x04, 0x17
        /*004a*/ 	.short	(.L_63 - .L_62)
.L_62:
        /*004c*/ 	.word	0x00000000
        /*0050*/ 	.short	0x000a
        /*0052*/ 	.short	0x0040
        /*0054*/ 	.byte	0x00, 0xf5, 0x21, 0x00


	//----- nvinfo : EIATTR_KPARAM_INFO
	.align		4
.L_63:
        /*0058*/ 	.byte	0x04, 0x17
        /*005a*/ 	.short	(.L_65 - .L_64)
.L_64:
        /*005c*/ 	.word	0x00000000
        /*0060*/ 	.short	0x0009
        /*0062*/ 	.short	0x0038
        /*0064*/ 	.byte	0x00, 0xf0, 0x11, 0x00


	//----- nvinfo : EIATTR_KPARAM_INFO
	.align		4
.L_65:
        /*0068*/ 	.byte	0x04, 0x17
        /*006a*/ 	.short	(.L_67 - .L_66)
.L_66:
        /*006c*/ 	.word	0x00000000
        /*0070*/ 	.short	0x0008
        /*0072*/ 	.short	0x0034
        /*0074*/ 	.byte	0x00, 0xf0, 0x11, 0x00


	//----- nvinfo : EIATTR_KPARAM_INFO
	.align		4
.L_67:
        /*0078*/ 	.byte	0x04, 0x17
        /*007a*/ 	.short	(.L_69 - .L_68)
.L_68:
        /*007c*/ 	.word	0x00000000
        /*0080*/ 	.short	0x0007
        /*0082*/ 	.short	0x0030
        /*0084*/ 	.byte	0x00, 0xf0, 0x11, 0x00


	//----- nvinfo : EIATTR_KPARAM_INFO
	.align		4
.L_69:
        /*0088*/ 	.byte	0x04, 0x17
        /*008a*/ 	.short	(.L_71 - .L_70)
.L_70:
        /*008c*/ 	.word	0x00000000
        /*0090*/ 	.short	0x0006
        /*0092*/ 	.short	0x002c
        /*0094*/ 	.byte	0x00, 0xf0, 0x11, 0x00


	//----- nvinfo : EIATTR_KPARAM_INFO
	.align		4
.L_71:
        /*0098*/ 	.byte	0x04, 0x17
        /*009a*/ 	.short	(.L_73 - .L_72)
.L_72:
        /*009c*/ 	.word	0x00000000
        /*00a0*/ 	.short	0x0005
        /*00a2*/ 	.short	0x0028
        /*00a4*/ 	.byte	0x00, 0xf0, 0x11, 0x00


	//----- nvinfo : EIATTR_KPARAM_INFO
	.align		4
.L_73:
        /*00a8*/ 	.byte	0x04, 0x17
        /*00aa*/ 	.short	(.L_75 - .L_74)
.L_74:
        /*00ac*/ 	.word	0x00000000
        /*00b0*/ 	.short	0x0004
        /*00b2*/ 	.short	0x0020
        /*00b4*/ 	.byte	0x00, 0xf5, 0x21, 0x00


	//----- nvinfo : EIATTR_KPARAM_INFO
	.align		4
.L_75:
        /*00b8*/ 	.byte	0x04, 0x17
        /*00ba*/ 	.short	(.L_77 - .L_76)
.L_76:
        /*00bc*/ 	.word	0x00000000
        /*00c0*/ 	.short	0x0003
        /*00c2*/ 	.short	0x0018
        /*00c4*/ 	.byte	0x00, 0xf5, 0x21, 0x00


	//----- nvinfo : EIATTR_KPARAM_INFO
	.align		4
.L_77:
        /*00c8*/ 	.byte	0x04, 0x17
        /*00ca*/ 	.short	(.L_79 - .L_78)
.L_78:
        /*00cc*/ 	.word	0x00000000
        /*00d0*/ 	.short	0x0002
        /*00d2*/ 	.short	0x0010
        /*00d4*/ 	.byte	0x00, 0xf5, 0x21, 0x00


	//----- nvinfo : EIATTR_KPARAM_INFO
	.align		4
.L_79:
        /*00d8*/ 	.byte	0x04, 0x17
        /*00da*/ 	.short	(.L_81 - .L_80)
.L_80:
        /*00dc*/ 	.word	0x00000000
        /*00e0*/ 	.short	0x0001
        /*00e2*/ 	.short	0x0008
        /*00e4*/ 	.byte	0x00, 0xf5, 0x21, 0x00


	//----- nvinfo : EIATTR_KPARAM_INFO
	.align		4
.L_81:
        /*00e8*/ 	.byte	0x04, 0x17
        /*00ea*/ 	.short	(.L_83 - .L_82)
.L_82:
        /*00ec*/ 	.word	0x00000000
        /*00f0*/ 	.short	0x0000
        /*00f2*/ 	.short	0x0000
        /*00f4*/ 	.byte	0x00, 0xf5, 0x21, 0x00


	//----- nvinfo : EIATTR_SPARSE_MMA_MASK
	.align		4
.L_83:
        /*00f8*/ 	.byte	0x03, 0x50
        /*00fa*/ 	.short	0x0000


	//----- nvinfo : EIATTR_MAXREG_COUNT
	.align		4
        /*00fc*/ 	.byte	0x03, 0x1b
        /*00fe*/ 	.short	0x00ff


	//----- nvinfo : EIATTR_NUM_BARRIERS
	.align		4
        /*0100*/ 	.byte	0x02, 0x4c
        /*0102*/ 	.byte	0x01
	.zero		1


	//----- nvinfo : EIATTR_MERCURY_ISA_VERSION
	.align		4
        /*0104*/ 	.byte	0x03, 0x5f
        /*0106*/ 	.short	0x0101


	//----- nvinfo : EIATTR_VRC_CTA_INIT_COUNT
	.align		4
        /*0108*/ 	.byte	0x02, 0x4a
	.zero		1
	.zero		1


	//----- nvinfo : EIATTR_EXIT_INSTR_OFFSETS
	.align		4
        /*010c*/ 	.byte	0x04, 0x1c
        /*010e*/ 	.short	(.L_85 - .L_84)


	//   ....[0]....
.L_84:
        /*0110*/ 	.word	0x00000cd0


	//   ....[1]....
        /*0114*/ 	.word	0x00003fb0


	//   ....[2]....
        /*0118*/ 	.word	0x000042e0


	//   ....[3]....
        /*011c*/ 	.word	0x000045b0


	//   ....[4]....
        /*0120*/ 	.word	0x00004880


	//   ....[5]....
        /*0124*/ 	.word	0x00004a30


	//   ....[6]....
        /*0128*/ 	.word	0x00004ad0


	//   ....[7]....
        /*012c*/ 	.word	0x00004b10


	//----- nvinfo : EIATTR_CRS_STACK_SIZE
	.align		4
.L_85:
        /*0130*/ 	.byte	0x04, 0x1e
        /*0132*/ 	.short	(.L_87 - .L_86)
.L_86:
        /*0134*/ 	.word	0x00000000


	//----- nvinfo : EIATTR_CBANK_PARAM_SIZE
	.align		4
.L_87:
        /*0138*/ 	.byte	0x03, 0x19
        /*013a*/ 	.short	0x005c


	//----- nvinfo : EIATTR_PARAM_CBANK
	.align		4
        /*013c*/ 	.byte	0x04, 0x0a
        /*013e*/ 	.short	(.L_89 - .L_88)
	.align		4
.L_88:
        /*0140*/ 	.word	index@(.nv.constant0._Z28gemm_half_q_half_gptq_kernelILi4ELb0ELb0EEvPK6__halfPKjS4_S2_PS0_iiiiiPKtibS2_i)
        /*0144*/ 	.short	0x0380
        /*0146*/ 	.short	0x005c


	//----- nvinfo : EIATTR_SW_WAR
	.align		4
.L_89:
        /*0148*/ 	.byte	0x04, 0x36
        /*014a*/ 	.short	(.L_91 - .L_90)
.L_90:
        /*014c*/ 	.word	0x00000008
.L_91:


//--------------------- .nv.info._Z28gemm_half_q_half_gptq_kernelILi3ELb0ELb0EEvPK6__halfPKjS4_S2_PS0_iiiiiPKtibS2_i --------------------------
	.section	.nv.info._Z28gemm_half_q_half_gptq_kernelILi3ELb0ELb0EEvPK6__halfPKjS4_S2_PS0_iiiiiPKtibS2_i,"",@"SHT_CUDA_INFO"
	.sectionflags	@""
	.align	4


	//----- nvinfo : EIATTR_CUDA_API_VERSION
	.align		4
        /*0000*/ 	.byte	0x04, 0x37
        /*0002*/ 	.short	(.L_93 - .L_92)
.L_92:
        /*0004*/ 	.word	0x00000082


	//----- nvinfo : EIATTR_KPARAM_INFO
	.align		4
.L_93:
        /*0008*/ 	.byte	0x04, 0x17
        /*000a*/ 	.short	(.L_95 - .L_94)
.L_94:
        /*000c*/ 	.word	0x00000000
        /*0010*/ 	.short	0x000e
        /*0012*/ 	.short	0x0058
        /*0014*/ 	.byte	0x00, 0xf0, 0x11, 0x00


	//----- nvinfo : EIATTR_KPARAM_INFO
	.align		4
.L_95:
        /*0018*/ 	.byte	0x04, 0x17
        /*001a*/ 	.short	(.L_97 - .L_96)
.L_96:
        /*001c*/ 	.word	0x00000000
        /*0020*/ 	.short	0x000d
        /*0022*/ 	.short	0x0050
        /*0024*/ 	.byte	0x00, 0xf5, 0x21, 0x00


	//----- nvinfo : EIATTR_KPARAM_INFO
	.align		4
.L_97:
        /*0028*/ 	.byte	0x04, 0x17
        /*002a*/ 	.short	(.L_99 - .L_98)
.L_98:
        /*002c*/ 	.word	0x00000000
        /*0030*/ 	.short	0x000c
        /*0032*/ 	.short	0x004c
        /*0034*/ 	.byte	0x00, 0xf0, 0x05, 0x00


	//----- nvinfo : EIATTR_KPARAM_INFO
	.align		4
.L_99:
        /*0038*/ 	.byte	0x04, 0x17
        /*003a*/ 	.short	(.L_101 - .L_100)
.L_100:
        /*003c*/ 	.word	0x00000000
        /*0040*/ 	.short	0x000b
        /*0042*/ 	.short	0x0048
        /*0044*/ 	.byte	0x00, 0xf0, 0x11, 0x00


	//----- nvinfo : EIATTR_KPARAM_INFO
	.align		4
.L_101:
        /*0048*/ 	.byte	0x04, 0x17
        /*004a*/ 	.short	(.L_103 - .L_102)
.L_102:
        /*004c*/ 	.word	0x00000000
        /*0050*/ 	.short	0x000a
        /*0052*/ 	.short	0x0040
        /*0054*/ 	.byte	0x00, 0xf5, 0x21, 0x00


	//----- nvinfo : EIATTR_KPARAM_INFO
	.align		4
.L_103:
        /*0058*/ 	.byte	0x04, 0x17
        /*005a*/ 	.short	(.L_105 - .L_104)
.L_104:
        /*005c*/ 	.word	0x00000000
        /*0060*/ 	.short	0x0009
        /*0062*/ 	.short	0x0038
        /*0064*/ 	.byte	0x00, 0xf0, 0x11, 0x00


	//----- nvinfo : EIATTR_KPARAM_INFO
	.align		4
.L_105:
        /*0068*/ 	.byte	0x04, 0x17
        /*006a*/ 	.short	(.L_107 - .L_106)
.L_106:
        /*006c*/ 	.word	0x00000000
        /*0070*/ 	.short	0x0008
        /*0072*/ 	.short	0x0034
        /*0074*/ 	.byte	0x00, 0xf0, 0x11, 0x00


	//----- nvinfo : EIATTR_KPARAM_INFO
	.align		4
.L_107:
        /*0078*/ 	.byte	0x04, 0x17
        /*007a*/ 	.short	(.L_109 - .L_108)
.L_108:
        /*007c*/ 	.word	0x00000000
        /*0080*/ 	.short	0x0007
        /*0082*/ 	.short	0x0030
        /*0084*/ 	.byte	0x00, 0xf0, 0x11, 0x00


	//----- nvinfo : EIATTR_KPARAM_INFO
	.align		4
.L_109:
        /*0088*/ 	.byte	0x04, 0x17
        /*008a*/ 	.short	(.L_111 - .L_110)
.L_110:
        /*008c*/ 	.word	0x00000000
        /*0090*/ 	.short	0x0006
        /*0092*/ 	.short	0x002c
        /*0094*/ 	.byte	0x00, 0xf0, 0x11, 0x00


	//----- nvinfo : EIATTR_KPARAM_INFO
	.align		4
.L_111:
        /*0098*/ 	.byte	0x04, 0x17
        /*009a*/ 	.short	(.L_113 - .L_112)
.L_112:
        /*009c*/ 	.word	0x00000000
        /*00a0*/ 	.short	0x0005
        /*00a2*/ 	.short	0x0028
        /*00a4*/ 	.byte	0x00, 0xf0, 0x11, 0x00


	//----- nvinfo : EIATTR_KPARAM_INFO
	.align		4
.L_113:
        /*00a8*/ 	.byte	0x04, 0x17
        /*00aa*/ 	.short	(.L_115 - .L_114)
.L_114:
        /*00ac*/ 	.word	0x00000000
        /*00b0*/ 	.short	0x0004
        /*00b2*/ 	.short	0x0020
        /*00b4*/ 	.byte	0x00, 0xf5, 0x21, 0x00


	//----- nvinfo : EIATTR_KPARAM_INFO
	.align		4
.L_115:
        /*00b8*/ 	.byte	0x04, 0x17
        /*00ba*/ 	.short	(.L_117 - .L_116)
.L_116:
        /*00bc*/ 	.word	0x00000000
        /*00c0*/ 	.short	0x0003
        /*00c2*/ 	.short	0x0018
        /*00c4*/ 	.byte	0x00, 0xf5, 0x21, 0x00


	//----- nvinfo : EIATTR_KPARAM_INFO
	.align		4
.L_117:
        /*00c8*/ 	.byte	0x04, 0x17
        /*00ca*/ 	.short	(.L_119 - .L_118)
.L_118:
        /*00cc*/ 	.word	0x00000000
        /*00d0*/ 	.short	0x0002
        /*00d2*/ 	.short	0x0010
        /*00d4*/ 	.byte	0x00, 0xf5, 0x21, 0x00


	//----- nvinfo : EIATTR_KPARAM_INFO
	.align		4
.L_119:
        /*00d8*/ 	.byte	0x04, 0x17
        /*00da*/ 	.short	(.L_121 - .L_120)
.L_120:
        /*00dc*/ 	.word	0x00000000
        /*00e0*/ 	.short	0x0001
        /*00e2*/ 	.short	0x0008
        /*00e4*/ 	.byte	0x00, 0xf5, 0x21, 0x00


	//----- nvinfo : EIATTR_KPARAM_INFO
	.align		4
.L_121:
        /*00e8*/ 	.byte	0x04, 0x17
        /*00ea*/ 	.short	(.L_123 - .L_122)
.L_122:
        /*00ec*/ 	.word	0x00000000
        /*00f0*/ 	.short	0x0000
        /*00f2*/ 	.short	0x0000
        /*00f4*/ 	.byte	0x00, 0xf5, 0x21, 0x00


	//----- nvinfo : EIATTR_SPARSE_MMA_MASK
	.align		4
.L_123:
        /*00f8*/ 	.byte	0x03, 0x50
        /*00fa*/ 	.short	0x0000


	//----- nvinfo : EIATTR_MAXREG_COUNT
	.align		4
        /*00fc*/ 	.byte	0x03, 0x1b
        /*00fe*/ 	.short	0x00ff


	//----- nvinfo : EIATTR_NUM_BARRIERS
	.align		4
        /*0100*/ 	.byte	0x02, 0x4c
        /*0102*/ 	.byte	0x01
	.zero		1


	//----- nvinfo : EIATTR_MERCURY_ISA_VERSION
	.align		4
        /*0104*/ 	.byte	0x03, 0x5f
        /*0106*/ 	.short	0x0101


	//----- nvinfo : EIATTR_VRC_CTA_INIT_COUNT
	.align		4
        /*0108*/ 	.byte	0x02, 0x4a
	.zero		1
	.zero		1


	//----- nvinfo : EIATTR_EXIT_INSTR_OFFSETS
	.align		4
        /*010c*/ 	.byte	0x04, 0x1c
        /*010e*/ 	.short	(.L_125 - .L_124)


	//   ....[0]....
.L_124:
        /*0110*/ 	.word	0x00000ce0


	//   ....[1]....
        /*0114*/ 	.word	0x000039a0


	//   ....[2]....
        /*0118*/ 	.word	0x00003c90


	//   ....[3]....
        /*011c*/ 	.word	0x00003f60


	//   ....[4]....
        /*0120*/ 	.word	0x00004110


	//   ....[5]....
        /*0124*/ 	.word	0x000041b0


	//   ....[6]....
        /*0128*/ 	.word	0x000041f0


	//----- nvinfo : EIATTR_CRS_STACK_SIZE
	.align		4
.L_125:
        /*012c*/ 	.byte	0x04, 0x1e
        /*012e*/ 	.short	(.L_127 - .L_126)
.L_126:
        /*0130*/ 	.word	0x00000000


	//----- nvinfo : EIATTR_CBANK_PARAM_SIZE
	.align		4
.L_127:
        /*0134*/ 	.byte	0x03, 0x19
        /*0136*/ 	.short	0x005c


	//----- nvinfo : EIATTR_PARAM_CBANK
	.align		4
        /*0138*/ 	.byte	0x04, 0x0a
        /*013a*/ 	.short	(.L_129 - .L_128)
	.align		4
.L_128:
        /*013c*/ 	.word	index@(.nv.constant0._Z28gemm_half_q_half_gptq_kernelILi3ELb0ELb0EEvPK6__halfPKjS4_S2_PS0_iiiiiPKtibS2_i)
        /*0140*/ 	.short	0x0380
        /*0142*/ 	.short	0x005c


	//----- nvinfo : EIATTR_SW_WAR
	.align		4
.L_129:
        /*0144*/ 	.byte	0x04, 0x36
        /*0146*/ 	.short	(.L_131 - .L_130)
.L_130:
        /*0148*/ 	.word	0x00000008
.L_131:


//--------------------- .nv.info._Z28gemm_half_q_half_gptq_kernelILi2ELb0ELb0EEvPK6__halfPKjS4_S2_PS0_iiiiiPKtibS2_i --------------------------
	.section	.nv.info._Z28gemm_half_q_half_gptq_kernelILi2ELb0ELb0EEvPK6__halfPKjS4_S2_PS0_iiiiiPKtibS2_i,"",@"SHT_CUDA_INFO"
	.sectionflags	@""
	.align	4


	//----- nvinfo : EIATTR_CUDA_API_VERSION
	.align		4
        /*0000*/ 	.byte	0x04, 0x37
        /*0002*/ 	.short	(.L_133 - .L_132)
.L_132:
        /*0004*/ 	.word	0x00000082


	//----- nvinfo : EIATTR_KPARAM_INFO
	.align		4
.L_133:
        /*0008*/ 	.byte	0x04, 0x17
        /*000a*/ 	.short	(.L_135 - .L_134)
.L_134:
        /*000c*/ 	.word	0x00000000
        /*0010*/ 	.short	0x000e
        /*0012*/ 	.short	0x0058
        /*0014*/ 	.byte	0x00, 0xf0, 0x11, 0x00


	//----- nvinfo : EIATTR_KPARAM_INFO
	.align		4
.L_135:
        /*0018*/ 	.byte	0x04, 0x17
        /*001a*/ 	.short	(.L_137 - .L_136)
.L_136:
        /*001c*/ 	.word	0x00000000
        /*0020*/ 	.short	0x000d
        /*0022*/ 	.short	0x0050
        /*0024*/ 	.byte	0x00, 0xf5, 0x21, 0x00


	//----- nvinfo : EIATTR_KPARAM_INFO
	.align		4
.L_137:
        /*0028*/ 	.byte	0x04, 0x17
        /*002a*/ 	.short	(.L_139 - .L_138)
.L_138:
        /*002c*/ 	.word	0x00000000
        /*0030*/ 	.short	0x000c
        /*0032*/ 	.short	0x004c
        /*0034*/ 	.byte	0x00, 0xf0, 0x05, 0x00


	//----- nvinfo : EIATTR_KPARAM_INFO
	.align		4
.L_139:
        /*0038*/ 	.byte	0x04, 0x17
        /*003a*/ 	.short	(.L_141 - .L_140)
.L_140:
        /*003c*/ 	.word	0x00000000
        /*0040*/ 	.short	0x000b
        /*0042*/ 	.short	0x0048
        /*0044*/ 	.byte	0x00, 0xf0, 0x11, 0x00


	//----- nvinfo : EIATTR_KPARAM_INFO
	.align		4
.L_141:
        /*0048*/ 	.byte	0x04, 0x17
        /*004a*/ 	.short	(.L_143 - .L_142)
.L_142:
        /*004c*/ 	.word	0x00000000
        /*0050*/ 	.short	0x000a
        /*0052*/ 	.short	0x0040
        /*0054*/ 	.byte	0x00, 0xf5, 0x21, 0x00


	//----- nvinfo : EIATTR_KPARAM_INFO
	.align		4
.L_143:
        /*0058*/ 	.byte	0x04, 0x17
        /*005a*/ 	.short	(.L_145 - .L_144)
.L_144:
        /*005c*/ 	.word	0x00000000
        /*0060*/ 	.short	0x0009
        /*0062*/ 	.short	0x0038
        /*0064*/ 	.byte	0x00, 0xf0, 0x11, 0x00


	//----- nvinfo : EIATTR_KPARAM_INFO
	.align		4
.L_145:
        /*0068*/ 	.byte	0x04, 0x17
        /*006a*/ 	.short	(.L_147 - .L_146)
.L_146:
        /*006c*/ 	.word	0x00000000
        /*0070*/ 	.short	0x0008
        /*0072*/ 	.short	0x0034
        /*0074*/ 	.byte	0x00, 0xf0, 0x11, 0x00


	//----- nvinfo : EIATTR_KPARAM_INFO
	.align		4
.L_147:
        /*0078*/ 	.byte	0x04, 0x17
        /*007a*/ 	.short	(.L_149 - .L_148)
.L_148:
        /*007c*/ 	.word	0x00000000
        /*0080*/ 	.short	0x0007
        /*0082*/ 	.short	0x0030
        /*0084*/ 	.byte	0x00, 0xf0, 0x11, 0x00


	//----- nvinfo : EIATTR_KPARAM_INFO
	.align		4
.L_149:
        /*0088*/ 	.byte	0x04, 0x17
        /*008a*/ 	.short	(.L_151 - .L_150)
.L_150:
        /*008c*/ 	.word	0x00000000
        /*0090*/ 	.short	0x0006
        /*0092*/ 	.short	0x002c
        /*0094*/ 	.byte	0x00, 0xf0, 0x11, 0x00


	//----- nvinfo : EIATTR_KPARAM_INFO
	.align		4
.L_151:
        /*0098*/ 	.byte	0x04, 0x17
        /*009a*/ 	.short	(.L_153 - .L_152)
.L_152:
        /*009c*/ 	.word	0x00000000
        /*00a0*/ 	.short	0x0005
        /*00a2*/ 	.short	0x0028
        /*00a4*/ 	.byte	0x00, 0xf0, 0x11, 0x00


	//----- nvinfo : EIATTR_KPARAM_INFO
	.align		4
.L_153:
        /*00a8*/ 	.byte	0x04, 0x17
        /*00aa*/ 	.short	(.L_155 - .L_154)
.L_154:
        /*00ac*/ 	.word	0x00000000
        /*00b0*/ 	.short	0x0004
        /*00b2*/ 	.short	0x0020
        /*00b4*/ 	.byte	0x00, 0xf5, 0x21, 0x00


	//----- nvinfo : EIATTR_KPARAM_INFO
	.align		4
.L_155:
        /*00b8*/ 	.byte	0x04, 0x17
        /*00ba*/ 	.short	(.L_157 - .L_156)
.L_156:
        /*00bc*/ 	.word	0x00000000
        /*00c0*/ 	.short	0x0003
        /*00c2*/ 	.short	0x0018
        /*00c4*/ 	.byte	0x00, 0xf5, 0x21, 0x00


	//----- nvinfo : EIATTR_KPARAM_INFO
	.align		4
.L_157:
        /*00c8*/ 	.byte	0x04, 0x17
        /*00ca*/ 	.short	(.L_159 - .L_158)
.L_158:
        /*00cc*/ 	.word	0x00000000
        /*00d0*/ 	.short	0x0002
        /*00d2*/ 	.short	0x0010
        /*00d4*/ 	.byte	0x00, 0xf5, 0x21, 0x00


	//----- nvinfo : EIATTR_KPARAM_INFO
	.align		4
.L_159:
        /*00d8*/ 	.byte	0x04, 0x17
        /*00da*/ 	.short	(.L_161 - .L_160)
.L_160:
        /*00dc*/ 	.word	0x00000000
        /*00e0*/ 	.short	0x0001
        /*00e2*/ 	.short	0x0008
        /*00e4*/ 	.byte	0x00, 0xf5, 0x21, 0x00


	//----- nvinfo : EIATTR_KPARAM_INFO
	.align		4
.L_161:
        /*00e8*/ 	.byte	0x04, 0x17
        /*00ea*/ 	.short	(.L_163 - .L_162)
.L_162:
        /*00ec*/ 	.word	0x00000000
        /*00f0*/ 	.short	0x0000
        /*00f2*/ 	.short	0x0000
        /*00f4*/ 	.byte	0x00, 0xf5, 0x21, 0x00


	//----- nvinfo : EIATTR_SPARSE_MMA_MASK
	.align		4
.L_163:
        /*00f8*/ 	.byte	0x03, 0x50
        /*00fa*/ 	.short	0x0000


	//----- nvinfo : EIATTR_MAXREG_COUNT
	.align		4
        /*00fc*/ 	.byte	0x03, 0x1b
        /*00fe*/ 	.short	0x00ff


	//----- nvinfo : EIATTR_NUM_BARRIERS
	.align		4
        /*0100*/ 	.byte	0x02, 0x4c
        /*0102*/ 	.byte	0x01
	.zero		1


	//----- nvinfo : EIATTR_MERCURY_ISA_VERSION
	.align		4
        /*0104*/ 	.byte	0x03, 0x5f
        /*0106*/ 	.short	0x0101


	//----- nvinfo : EIATTR_VRC_CTA_INIT_COUNT
	.align		4
        /*0108*/ 	.byte	0x02, 0x4a
	.zero		1
	.zero		1


	//----- nvinfo : EIATTR_EXIT_INSTR_OFFSETS
	.align		4
        /*010c*/ 	.byte	0x04, 0x1c
        /*010e*/ 	.short	(.L_165 - .L_164)


	//   ....[0]....
.L_164:
        /*0110*/ 	.word	0x00000ce0


	//   ....[1]....
        /*0114*/ 	.word	0x000033d0


	//   ....[2]....
        /*0118*/ 	.word	0x000036c0


	//   ....[3]....
        /*011c*/ 	.word	0x00003870


	//   ....[4]....
        /*0120*/ 	.word	0x00003910


	//   ....[5]....
        /*0124*/ 	.word	0x00003950


	//----- nvinfo : EIATTR_CRS_STACK_SIZE
	.align		4
.L_165:
        /*0128*/ 	.byte	0x04, 0x1e
        /*012a*/ 	.short	(.L_167 - .L_166)
.L_166:
        /*012c*/ 	.word	0x00000000


	//----- nvinfo : EIATTR_CBANK_PARAM_SIZE
	.align		4
.L_167:
        /*0130*/ 	.byte	0x03, 0x19
        /*0132*/ 	.short	0x005c


	//----- nvinfo : EIATTR_PARAM_CBANK
	.align		4
        /*0134*/ 	.byte	0x04, 0x0a
        /*0136*/ 	.short	(.L_169 - .L_168)
	.align		4
.L_168:
        /*0138*/ 	.word	index@(.nv.constant0._Z28gemm_half_q_half_gptq_kernelILi2ELb0ELb0EEvPK6__halfPKjS4_S2_PS0_iiiiiPKtibS2_i)
        /*013c*/ 	.short	0x0380
        /*013e*/ 	.short	0x005c


	//----- nvinfo : EIATTR_SW_WAR
	.align		4
.L_169:
        /*0140*/ 	.byte	0x04, 0x36
        /*0142*/ 	.short	(.L_171 - .L_170)
.L_170:
        /*0144*/ 	.word	0x00000008
.L_171:


//--------------------- .nv.info._Z28gemm_half_q_half_gptq_kernelILi1ELb0ELb0EEvPK6__halfPKjS4_S2_PS0_iiiiiPKtibS2_i --------------------------
	.section	.nv.info._Z28gemm_half_q_half_gptq_kernelILi1ELb0ELb0EEvPK6__halfPKjS4_S2_PS0_iiiiiPKtibS2_i,"",@"SHT_CUDA_INFO"
	.sectionflags	@""
	.align	4


	//----- nvinfo : EIATTR_CUDA_API_VERSION
	.align		4
        /*0000*/ 	.byte	0x04, 0x37
        /*0002*/ 	.short	(.L_173 - .L_172)
.L_172:
        /*0004*/ 	.word	0x00000082


	//----- nvinfo : EIATTR_KPARAM_INFO
	.align		4
.L_173:
        /*0008*/ 	.byte	0x04, 0x17
        /*000a*/ 	.short	(.L_175 - .L_174)
.L_174:
        /*000c*/ 	.word	0x00000000
        /*0010*/ 	.short	0x000e
        /*0012*/ 	.short	0x0058
        /*0014*/ 	.byte	0x00, 0xf0, 0x11, 0x00


	//----- nvinfo : EIATTR_KPARAM_INFO
	.align		4
.L_175:
        /*0018*/ 	.byte	0x04, 0x17
        /*001a*/ 	.short	(.L_177 - .L_176)
.L_176:
        /*001c*/ 	.word	0x00000000
        /*0020*/ 	.short	0x000d
        /*0022*/ 	.short	0x0050
        /*0024*/ 	.byte	0x00, 0xf5, 0x21, 0x00


	//----- nvinfo : EIATTR_KPARAM_INFO
	.align		4
.L_177:
        /*0028*/ 	.byte	0x04, 0x17
        /*002a*/ 	.short	(.L_179 - .L_178)
.L_178:
        /*002c*/ 	.word	0x00000000
        /*0030*/ 	.short	0x000c
        /*0032*/ 	.short	0x004c
        /*0034*/ 	.byte	0x00, 0xf0, 0x05, 0x00


	//----- nvinfo : EIATTR_KPARAM_INFO
	.align		4
.L_179:
        /*0038*/ 	.byte	0x04, 0x17
        /*003a*/ 	.short	(.L_181 - .L_180)
.L_180:
        /*003c*/ 	.word	0x00000000
        /*0040*/ 	.short	0x000b
        /*0042*/ 	.short	0x0048
        /*0044*/ 	.byte	0x00, 0xf0, 0x11, 0x00


	//----- nvinfo : EIATTR_KPARAM_INFO
	.align		4
.L_181:
        /*0048*/ 	.byte	0x04, 0x17
        /*004a*/ 	.short	(.L_183 - .L_182)
.L_182:
        /*004c*/ 	.word	0x00000000
        /*0050*/ 	.short	0x000a
        /*0052*/ 	.short	0x0040
        /*0054*/ 	.byte	0x00, 0xf5, 0x21, 0x00


	//----- nvinfo : EIATTR_KPARAM_INFO
	.align		4
.L_183:
        /*0058*/ 	.byte	0x04, 0x17
        /*005a*/ 	.short	(.L_185 - .L_184)
.L_184:
        /*005c*/ 	.word	0x00000000
        /*0060*/ 	.short	0x0009
        /*0062*/ 	.short	0x0038
        /*0064*/ 	.byte	0x00, 0xf0, 0x11, 0x00


	//----- nvinfo : EIATTR_KPARAM_INFO
	.align		4
.L_185:
        /*0068*/ 	.byte	0x04, 0x17
        /*006a*/ 	.short	(.L_187 - .L_186)
.L_186:
        /*006c*/ 	.word	0x00000000
        /*0070*/ 	.short	0x0008
        /*0072*/ 	.short	0x0034
        /*0074*/ 	.byte	0x00, 0xf0, 0x11, 0x00


	//----- nvinfo : EIATTR_KPARAM_INFO
	.align		4
.L_187:
        /*0078*/ 	.byte	0x04, 0x17
        /*007a*/ 	.short	(.L_189 - .L_188)
.L_188:
        /*007c*/ 	.word	0x00000000
        /*0080*/ 	.short	0x0007
        /*0082*/ 	.short	0x0030
        /*0084*/ 	.byte	0x00, 0xf0, 0x11, 0x00


	//----- nvinfo : EIATTR_KPARAM_INFO
	.align		4
.L_189:
        /*0088*/ 	.byte	0x04, 0x17
        /*008a*/ 	.short	(.L_191 - .L_190)
.L_190:
        /*008c*/ 	.word	0x00000000
        /*0090*/ 	.short	0x0006
        /*0092*/ 	.short	0x002c
        /*0094*/ 	.byte	0x00, 0xf0, 0x11, 0x00


	//----- nvinfo : EIATTR_KPARAM_INFO
	.align		4
.L_191:
        /*0098*/ 	.byte	0x04, 0x17
        /*009a*/ 	.short	(.L_193 - .L_192)
.L_192:
        /*009c*/ 	.word	0x00000000
        /*00a0*/ 	.short	0x0005
        /*00a2*/ 	.short	0x0028
        /*00a4*/ 	.byte	0x00, 0xf0, 0x11, 0x00


	//----- nvinfo : EIATTR_KPARAM_INFO
	.align		4
.L_193:
        /*00a8*/ 	.byte	0x04, 0x17
        /*00aa*/ 	.short	(.L_195 - .L_194)
.L_194:
        /*00ac*/ 	.word	0x00000000
        /*00b0*/ 	.short	0x0004
        /*00b2*/ 	.short	0x0020
        /*00b4*/ 	.byte	0x00, 0xf5, 0x21, 0x00


	//----- nvinfo : EIATTR_KPARAM_INFO
	.align		4
.L_195:
        /*00b8*/ 	.byte	0x04, 0x17
        /*00ba*/ 	.short	(.L_197 - .L_196)
.L_196:
        /*00bc*/ 	.word	0x00000000
        /*00c0*/ 	.short	0x0003
        /*00c2*/ 	.short	0x0018
        /*00c4*/ 	.byte	0x00, 0xf5, 0x21, 0x00


	//----- nvinfo : EIATTR_KPARAM_INFO
	.align		4
.L_197:
        /*00c8*/ 	.byte	0x04, 0x17
        /*00ca*/ 	.short	(.L_199 - .L_198)
.L_198:
        /*00cc*/ 	.word	0x00000000
        /*00d0*/ 	.short	0x0002
        /*00d2*/ 	.short	0x0010
        /*00d4*/ 	.byte	0x00, 0xf5, 0x21, 0x00


	//----- nvinfo : EIATTR_KPARAM_INFO
	.align		4
.L_199:
        /*00d8*/ 	.byte	0x04, 0x17
        /*00da*/ 	.short	(.L_201 - .L_200)
.L_200:
        /*00dc*/ 	.word	0x00000000
        /*00e0*/ 	.short	0x0001
        /*00e2*/ 	.short	0x0008
        /*00e4*/ 	.byte	0x00, 0xf5, 0x21, 0x00


	//----- nvinfo : EIATTR_KPARAM_INFO
	.align		4
.L_201:
        /*00e8*/ 	.byte	0x04, 0x17
        /*00ea*/ 	.short	(.L_203 - .L_202)
.L_202:
        /*00ec*/ 	.word	0x00000000
        /*00f0*/ 	.short	0x0000
        /*00f2*/ 	.short	0x0000
        /*00f4*/ 	.byte	0x00, 0xf5, 0x21, 0x00


	//----- nvinfo : EIATTR_SPARSE_MMA_MASK
	.align		4
.L_203:
        /*00f8*/ 	.byte	0x03, 0x50
        /*00fa*/ 	.short	0x0000


	//----- nvinfo : EIATTR_MAXREG_COUNT
	.align		4
        /*00fc*/ 	.byte	0x03, 0x1b
        /*00fe*/ 	.short	0x00ff


	//----- nvinfo : EIATTR_NUM_BARRIERS
	.align		4
        /*0100*/ 	.byte	0x02, 0x4c
        /*0102*/ 	.byte	0x01
	.zero		1


	//----- nvinfo : EIATTR_MERCURY_ISA_VERSION
	.align		4
        /*0104*/ 	.byte	0x03, 0x5f
        /*0106*/ 	.short	0x0101


	//----- nvinfo : EIATTR_VRC_CTA_INIT_COUNT
	.align		4
        /*0108*/ 	.byte	0x02, 0x4a
	.zero		1
	.zero		1


	//----- nvinfo : EIATTR_EXIT_INSTR_OFFSETS
	.align		4
        /*010c*/ 	.byte	0x04, 0x1c
        /*010e*/ 	.short	(.L_205 - .L_204)


	//   ....[0]....
.L_204:
        /*0110*/ 	.word	0x00000280


	//   ....[1]....
        /*0114*/ 	.word	0x000021c0


	//   ....[2]....
        /*0118*/ 	.word	0x000023c0


	//   ....[3]....
        /*011c*/ 	.word	0x00002460


	//   ....[4]....
        /*0120*/ 	.word	0x000024a0


	//----- nvinfo : EIATTR_CRS_STACK_SIZE
	.align		4
.L_205:
        /*0124*/ 	.byte	0x04, 0x1e
        /*0126*/ 	.short	(.L_207 - .L_206)
.L_206:
        /*0128*/ 	.word	0x00000000


	//----- nvinfo : EIATTR_CBANK_PARAM_SIZE
	.align		4
.L_207:
        /*012c*/ 	.byte	0x03, 0x19
        /*012e*/ 	.short	0x005c


	//----- nvinfo : EIATTR_PARAM_CBANK
	.align		4
        /*0130*/ 	.byte	0x04, 0x0a
        /*0132*/ 	.short	(.L_209 - .L_208)
	.align		4
.L_208:
        /*0134*/ 	.word	index@(.nv.constant0._Z28gemm_half_q_half_gptq_kernelILi1ELb0ELb0EEvPK6__halfPKjS4_S2_PS0_iiiiiPKtibS2_i)
        /*0138*/ 	.short	0x0380
        /*013a*/ 	.short	0x005c


	//----- nvinfo : EIATTR_SW_WAR
	.align		4
.L_209:
        /*013c*/ 	.byte	0x04, 0x36
        /*013e*/ 	.short	(.L_211 - .L_210)
.L_210:
        /*0140*/ 	.word	0x00000008
.L_211:


//--------------------- .nv.callgraph             --------------------------
	.section	.nv.callgraph,"",@"SHT_CUDA_CALLGRAPH"
	.align	4
	.sectionentsize	8
	.align		4
        /*0000*/ 	.word	0x00000000
	.align		4
        /*0004*/ 	.word	0xffffffff
	.align		4
        /*0008*/ 	.word	0x00000000
	.align		4
        /*000c*/ 	.word	0xfffffffe
	.align		4
        /*0010*/ 	.word	0x00000000
	.align		4
        /*0014*/ 	.word	0xfffffffd
	.align		4
        /*0018*/ 	.word	0x00000000
	.align		4
        /*001c*/ 	.word	0xfffffffc


//--------------------- .nv.constant4             --------------------------
	.section	.nv.constant4,"a",@progbits
	.align	8
	.align		8
.nv.constant4:
        /*0000*/ 	.dword	_ZN45_INTERNAL_73ab5138_14_unit_gptq_1_cu_beec7a664cuda3std3__45__cpo5beginE
	.align		8
        /*0008*/ 	.dword	_ZN45_INTERNAL_73ab5138_14_unit_gptq_1_cu_beec7a664cuda3std3__45__cpo3endE
	.align		8
        /*0010*/ 	.dword	_ZN45_INTERNAL_73ab5138_14_unit_gptq_1_cu_beec7a664cuda3std3__45__cpo6cbeginE
	.align		8
        /*0018*/ 	.dword	_ZN45_INTERNAL_73ab5138_14_unit_gptq_1_cu_beec7a664cuda3std3__45__cpo4cendE
	.align		8
        /*0020*/ 	.dword	_ZN45_INTERNAL_73ab5138_14_unit_gptq_1_cu_beec7a664cuda3std3__45__cpo6rbeginE
	.align		8
        /*0028*/ 	.dword	_ZN45_INTERNAL_73ab5138_14_unit_gptq_1_cu_beec7a664cuda3std3__45__cpo4rendE
	.align		8
        /*0030*/ 	.dword	_ZN45_INTERNAL_73ab5138_14_unit_gptq_1_cu_beec7a664cuda3std3__45__cpo7crbeginE
	.align		8
        /*0038*/ 	.dword	_ZN45_INTERNAL_73ab5138_14_unit_gptq_1_cu_beec7a664cuda3std3__45__cpo5crendE
	.align		8
        /*0040*/ 	.dword	_ZN45_INTERNAL_73ab5138_14_unit_gptq_1_cu_beec7a664cuda3std3__447_GLOBAL__N__73ab5138_14_unit_gptq_1_cu_beec7a666ignoreE
	.align		8
        /*0048*/ 	.dword	_ZN45_INTERNAL_73ab5138_14_unit_gptq_1_cu_beec7a664cuda3std3__419piecewise_constructE
	.align		8
        /*0050*/ 	.dword	_ZN45_INTERNAL_73ab5138_14_unit_gptq_1_cu_beec7a664cuda3std3__48in_placeE
	.align		8
        /*0058*/ 	.dword	_ZN45_INTERNAL_73ab5138_14_unit_gptq_1_cu_beec7a664cuda3std3__420unreachable_sentinelE
	.align		8
        /*0060*/ 	.dword	_ZN45_INTERNAL_73ab5138_14_unit_gptq_1_cu_beec7a664cuda3std6ranges3__45__cpo4swapE
	.align		8
        /*0068*/ 	.dword	_ZN45_INTERNAL_73ab5138_14_unit_gptq_1_cu_beec7a664cuda3std6ranges3__45__cpo9iter_moveE
	.align		8
        /*0070*/ 	.dword	_ZN45_INTERNAL_73ab5138_14_unit_gptq_1_cu_beec7a664cuda3std6ranges3__45__cpo5beginE
	.align		8
        /*0078*/ 	.dword	_ZN45_INTERNAL_73ab5138_14_unit_gptq_1_cu_beec7a664cuda3std6ranges3__45__cpo3endE
	.align		8
        /*0080*/ 	.dword	_ZN45_INTERNAL_73ab5138_14_unit_gptq_1_cu_beec7a664cuda3std6ranges3__45__cpo6cbeginE
	.align		8
        /*0088*/ 	.dword	_ZN45_INTERNAL_73ab5138_14_unit_gptq_1_cu_beec7a664cuda3std6ranges3__45__cpo4cendE
	.align		8
        /*0090*/ 	.dword	_ZN45_INTERNAL_73ab5138_14_unit_gptq_1_cu_beec7a664cuda3std6ranges3__45__cpo7advanceE
	.align		8
        /*0098*/ 	.dword	_ZN45_INTERNAL_73ab5138_14_unit_gptq_1_cu_beec7a664cuda3std6ranges3__45__cpo9iter_swapE
	.align		8
        /*00a0*/ 	.dword	_ZN45_INTERNAL_73ab5138_14_unit_gptq_1_cu_beec7a664cuda3std6ranges3__45__cpo4nextE
	.align		8
        /*00a8*/ 	.dword	_ZN45_INTERNAL_73ab5138_14_unit_gptq_1_cu_beec7a664cuda3std6ranges3__45__cpo4prevE
	.align		8
        /*00b0*/ 	.dword	_ZN45_INTERNAL_73ab5138_14_unit_gptq_1_cu_beec7a664cuda3std6ranges3__45__cpo4dataE
	.align		8
        /*00b8*/ 	.dword	_ZN45_INTERNAL_73ab5138_14_unit_gptq_1_cu_beec7a664cuda3std6ranges3__45__cpo5cdataE
	.align		8
        /*00c0*/ 	.dword	_ZN45_INTERNAL_73ab5138_14_unit_gptq_1_cu_beec7a664cuda3std6ranges3__45__cpo4sizeE
	.align		8
        /*00c8*/ 	.dword	_ZN45_INTERNAL_73ab5138_14_unit_gptq_1_cu_beec7a664cuda3std6ranges3__45__cpo5ssizeE
	.align		8
        /*00d0*/ 	.dword	_ZN45_INTERNAL_73ab5138_14_unit_gptq_1_cu_beec7a664cuda3std6ranges3__45__cpo8distanceE
	.align		8
        /*00d8*/ 	.dword	_ZN45_INTERNAL_73ab5138_14_unit_gptq_1_cu_beec7a666thrust24THRUST_300001_SM_1030_NS6system6detail10sequential3seqE


//--------------------- .text._Z28gemm_half_q_half_gptq_kernelILi4ELb0ELb0EEvPK6__halfPKjS4_S2_PS0_iiiiiPKtibS2_i --------------------------
	.section	.text._Z28gemm_half_q_half_gptq_kernelILi4ELb0ELb0EEvPK6__halfPKjS4_S2_PS0_iiiiiPKtibS2_i,"ax",@progbits
	.align	128
        .global         _Z28gemm_half_q_half_gptq_kernelILi4ELb0ELb0EEvPK6__halfPKjS4_S2_PS0_iiiiiPKtibS2_i
        .type           _Z28gemm_half_q_half_gptq_kernelILi4ELb0ELb0EEvPK6__halfPKjS4_S2_PS0_iiiiiPKtibS2_i,@function
        .size           _Z28gemm_half_q_half_gptq_kernelILi4ELb0ELb0EEvPK6__halfPKjS4_S2_PS0_iiiiiPKtibS2_i,(.L_x_157 - _Z28gemm_half_q_half_gptq_kernelILi4ELb0ELb0EEvPK6__halfPKjS4_S2_PS0_iiiiiPKtibS2_i)
        .other          _Z28gemm_half_q_half_gptq_kernelILi4ELb0ELb0EEvPK6__halfPKjS4_S2_PS0_iiiiiPKtibS2_i,@"STO_CUDA_ENTRY STV_DEFAULT"
_Z28gemm_half_q_half_gptq_kernelILi4ELb0ELb0EEvPK6__halfPKjS4_S2_PS0_iiiiiPKtibS2_i:
.text._Z28gemm_half_q_half_gptq_kernelILi4ELb0ELb0EEvPK6__halfPKjS4_S2_PS0_iiiiiPKtibS2_i:
[----:B------:R-:W-:Y:S08]  /*0000*/  LDC R1, c[0x0][0x37c] ;  /* 0x0000df00ff017b82 */ /* 0x000ff00000000800 */
[----:B------:R-:W0:Y:S01]  /*0010*/  S2UR UR9, SR_CTAID.Y ;  /* 0x00000000000979c3 */ /* 0x000e220000002600 */
[----:B------:R-:W1:Y:S01]  /*0020*/  S2R R3, SR_TID.X ;  /* 0x0000000000037919 */ /* 0x000e620000002100 */
[----:B------:R-:W0:Y:S01]  /*0030*/  LDCU UR6, c[0x0][0x3a8] ;  /* 0x00007500ff0677ac */ /* 0x000e220008000800 */
[----:B------:R-:W-:Y:S01]  /*0040*/  BSSY.RECONVERGENT B0, `(.L_x_0) ;  /* 0x00000c6000007945 */ /* 0x000fe20003800200 */
[----:B------:R-:W2:Y:S04]  /*0050*/  LDCU.64 UR12, c[0x0][0x358] ;  /* 0x00006b00ff0c77ac */ /* 0x000ea80008000a00 */
[----:B------:R-:W3:Y:S08]  /*0060*/  S2UR UR10, SR_CTAID.Z ;  /* 0x00000000000a79c3 */ /* 0x000ef00000002700 */
[----:B------:R-:W4:Y:S08]  /*0070*/  LDC R0, c[0x0][0x3b0] ;  /* 0x0000ec00ff007b82 */ /* 0x000f300000000800 */
[----:B------:R-:W5:Y:S01]  /*0080*/  S2UR UR4, SR_CTAID.X ;  /* 0x00000000000479c3 */ /* 0x000f620000002500 */
[----:B0-----:R-:W-:-:S04]  /*0090*/  UIMAD UR6, UR9, -0x4, UR6 ;  /* 0xfffffffc090678a4 */ /* 0x001fc8000f8e0206 */
[----:B------:R-:W-:Y:S02]  /*00a0*/  UISETP.GE.AND UP0, UPT, UR6, 0x1, UPT ;  /* 0x000000010600788c */ /* 0x000fe4000bf06270 */
[----:B---3--:R-:W-:-:S04]  /*00b0*/  USHF.L.U32 UR14, UR10, 0x7, URZ ;  /* 0x000000070a0e7899 */ /* 0x008fc800080006ff */
[----:B------:R-:W-:Y:S01]  /*00c0*/  PLOP3.LUT P0, PT, PT, PT, UP0, 0x80, 0x8 ;  /* 0x000000000008781c */ /* 0x000fe20003f0f008 */
[----:B------:R-:W-:Y:S01]  /*00d0*/  UISETP.LT.AND UP0, UPT, UR6, 0x4, UPT ;  /* 0x000000040600788c */ /* 0x000fe2000bf01270 */
[----:B------:R-:W-:Y:S02]  /*00e0*/  MOV R39, UR14 ;  /* 0x0000000e00277c02 */ /* 0x000fe40008000f00 */
[----:B-1----:R-:W-:Y:S01]  /*00f0*/  IADD3 R12, PT, PT, R3, UR14, RZ ;  /* 0x0000000e030c7c10 */ /* 0x002fe2000fffe0ff */
[----:B------:R-:W-:Y:S01]  /*0100*/  USEL UR5, UR6, 0x4, UP0 ;  /* 0x0000000406057887 */ /* 0x000fe20008000000 */
[----:B----4-:R-:W-:-:S04]  /*0110*/  VIADDMNMX R39, R39, 0x80, R0, PT ;  /* 0x0000008027277846 */ /* 0x010fc80003800100 */
[----:B------:R-:W-:Y:S01]  /*0120*/  ISETP.GE.OR P0, PT, R12, R39, !P0 ;  /* 0x000000270c00720c */ /* 0x000fe20004706670 */
[----:B-----5:R-:W-:-:S06]  /*0130*/  USHF.L.U32 UR4, UR4, 0x9, URZ ;  /* 0x0000000904047899 */ /* 0x020fcc00080006ff */
[----:B------:R-:W-:-:S06]  /*0140*/  LEA R2, R3, UR4, 0x2 ;  /* 0x0000000403027c11 */ /* 0x000fcc000f8e10ff */
[----:B--2---:R-:W-:Y:S05]  /*0150*/  @P0 BRA `(.L_x_1) ;  /* 0x0000000800d00947 */ /* 0x004fea0003800000 */
[----:B------:R-:W0:Y:S01]  /*0160*/  LDCU.64 UR16, c[0x0][0x3c0] ;  /* 0x00007800ff1077ac */ /* 0x000e220008000a00 */
[----:B------:R-:W1:Y:S01]  /*0170*/  S2UR UR8, SR_CgaCtaId ;  /* 0x00000000000879c3 */ /* 0x000e620000008800 */
[----:B------:R-:W-:Y:S01]  /*0180*/  UMOV UR7, 0x400 ;  /* 0x0000040000077882 */ /* 0x000fe20000000000 */
[----:B0-----:R-:W-:-:S04]  /*0190*/  UISETP.NE.U32.AND UP0, UPT, UR16, URZ, UPT ;  /* 0x000000ff1000728c */ /* 0x001fc8000bf05070 */
[----:B------:R-:W-:Y:S02]  /*01a0*/  UISETP.NE.AND.EX UP0, UPT, UR17, URZ, UPT, UP0 ;  /* 0x000000ff1100728c */ /* 0x000fe4000bf05300 */
[----:B-1----:R-:W-:-:S06]  /*01b0*/  ULEA UR7, UR8, UR7, 0x18 ;  /* 0x0000000708077291 */ /* 0x002fcc000f8ec0ff */
[----:B------:R-:W-:Y:S01]  /*01c0*/  LEA R13, R3, UR7, 0x1 ;  /* 0x00000007030d7c11 */ /* 0x000fe2000f8e08ff */
[----:B------:R-:W-:Y:S06]  /*01d0*/  BRA.U UP0, `(.L_x_2) ;  /* 0x0000000500647547 */ /* 0x000fec000b800000 */
[----:B------:R-:W0:Y:S01]  /*01e0*/  LDCU.64 UR16, c[0x0][0x380] ;  /* 0x00007000ff1077ac */ /* 0x000e220008000a00 */
[----:B------:R-:W-:-:S05]  /*01f0*/  IMAD R4, R0, UR9, RZ ;  /* 0x0000000900047c24 */ /* 0x000fca000f8e02ff */
[----:B------:R-:W-:-:S04]  /*0200*/  SHF.L.U32 R7, R4, 0x2, RZ ;  /* 0x0000000204077819 */ /* 0x000fc800000006ff */
[----:B------:R-:W-:-:S04]  /*0210*/  IADD3 R5, P0, PT, R12, R7, RZ ;  /* 0x000000070c057210 */ /* 0x000fc80007f1e0ff */
[----:B------:R-:W-:Y:S02]  /*0220*/  LEA.HI.X.SX32 R6, R7, RZ, 0x1, P0 ;  /* 0x000000ff07067211 */ /* 0x000fe400000f0eff */
[----:B0-----:R-:W-:-:S04]  /*0230*/  LEA R4, P0, R5, UR16, 0x1 ;  /* 0x0000001005047c11 */ /* 0x001fc8000f8008ff */
[----:B------:R-:W-:-:S05]  /*0240*/  LEA.HI.X R5, R5, UR17, R6, 0x1, P0 ;  /* 0x0000001105057c11 */ /* 0x000fca00080f0c06 */
[----:B------:R-:W2:Y:S01]  /*0250*/  LDG.E.U16.CONSTANT R4, desc[UR12][R4.64] ;  /* 0x0000000c04047981 */ /* 0x000ea2000c1e9500 */
[----:B------:R-:W-:-:S04]  /*0260*/  UISETP.LT.AND UP0, UPT, UR5, 0x1, UPT ;  /* 0x000000010500788c */ /* 0x000fc8000bf01270 */
[----:B------:R-:W-:-:S04]  /*0270*/  USEL UR7, UR5, 0x1, !UP0 ;  /* 0x0000000105077887 */ /* 0x000fc8000c000000 */
[----:B------:R-:W-:-:S04]  /*0280*/  UIADD3 UR7, UPT, UPT, -UR7, 0x1, URZ ;  /* 0x0000000107077890 */ /* 0x000fc8000fffe1ff */
[----:B------:R-:W-:Y:S01]  /*0290*/  UISETP.NE.AND UP0, UPT, UR7, URZ, UPT ;  /* 0x000000ff0700728c */ /* 0x000fe2000bf05270 */
[----:B--2---:R0:W-:Y:S08]  /*02a0*/  STS.U16 [R13], R4 ;  /* 0x000000040d007388 */ /* 0x0041f00000000400 */
[----:B------:R-:W-:Y:S05]  /*02b0*/  BRA.U !UP0, `(.L_x_1) ;  /* 0x0000000908787547 */ /* 0x000fea000b800000 */
[----:B------:R-:W-:Y:S01]  /*02c0*/  UISETP.GE.AND UP0, UPT, UR7, URZ, UPT ;  /* 0x000000ff0700728c */ /* 0x000fe2000bf06270 */
[----:B------:R-:W-:Y:S02]  /*02d0*/  IADD3 R14, PT, PT, R13, 0x100, RZ ;  /* 0x000001000d0e7810 */ /* 0x000fe40007ffe0ff */
[----:B0-----:R-:W-:-:S06]  /*02e0*/  IADD3 R13, PT, PT, R7, R0, RZ ;  /* 0x00000000070d7210 */ /* 0x001fcc0007ffe0ff */
[----:B------:R-:W-:Y:S05]  /*02f0*/  BRA.U UP0, `(.L_x_3) ;  /* 0x0000000100ec7547 */ /* 0x000fea000b800000 */
[----:B------:R-:W-:Y:S01]  /*0300*/  UIADD3 UR8, UPT, UPT, URZ, -UR7, URZ ;  /* 0x80000007ff087290 */ /* 0x000fe2000fffe0ff */
[----:B------:R-:W-:-:S03]  /*0310*/  PLOP3.LUT P0, PT, PT, PT, PT, 0x80, 0x8 ;  /* 0x000000000008781c */ /* 0x000fc60003f0f070 */
[----:B------:R-:W-:-:S09]  /*0320*/  UISETP.GT.AND UP0, UPT, UR8, 0x3, UPT ;  /* 0x000000030800788c */ /* 0x000fd2000bf04270 */
[----:B------:R-:W-:Y:S05]  /*0330*/  BRA.U !UP0, `(.L_x_4) ;  /* 0x0000000108847547 */ /* 0x000fea000b800000 */
[----:B------:R-:W-:-:S13]  /*0340*/  PLOP3.LUT P0, PT, PT, PT, PT, 0x8, 0x80 ;  /* 0x000000000080781c */ /* 0x000fda0003f0e170 */
.L_x_5:
[-C--:B------:R-:W-:Y:S02]  /*0350*/  IADD3 R7, PT, PT, R13, R0.reuse, RZ ;  /* 0x000000000d077210 */ /* 0x080fe40007ffe0ff */
[C---:B------:R-:W-:Y:S02]  /*0360*/  IADD3 R5, P1, PT, R12.reuse, R13, RZ ;  /* 0x0000000d0c057210 */ /* 0x040fe40007f3e0ff */
[----:B------:R-:W-:Y:S02]  /*0370*/  IADD3 R9, PT, PT, R7, R0, RZ ;  /* 0x0000000007097210 */ /* 0x000fe40007ffe0ff */
[----:B------:R-:W-:Y:S02]  /*0380*/  LEA.HI.X.SX32 R6, R13, RZ, 0x1, P1 ;  /* 0x000000ff0d067211 */ /* 0x000fe400008f0eff */
[----:B------:R-:W-:Y:S02]  /*0390*/  LEA R4, P1, R5, UR16, 0x1 ;  /* 0x0000001005047c11 */ /* 0x000fe4000f8208ff */
[----:B------:R-:W-:-:S02]  /*03a0*/  IADD3 R10, P2, PT, R12, R7, RZ ;  /* 0x000000070c0a7210 */ /* 0x000fc40007f5e0ff */
[----:B------:R-:W-:Y:S02]  /*03b0*/  IADD3 R13, PT, PT, R9, R0, RZ ;  /* 0x00000000090d7210 */ /* 0x000fe40007ffe0ff */
[----:B------:R-:W-:Y:S02]  /*03c0*/  LEA.HI.X R5, R5, UR17, R6, 0x1, P1 ;  /* 0x0000001105057c11 */ /* 0x000fe400088f0c06 */
[----:B------:R-:W-:Y:S02]  /*03d0*/  LEA.HI.X.SX32 R7, R7, RZ, 0x1, P2 ;  /* 0x000000ff07077211 */ /* 0x000fe400010f0eff */
[----:B------:R-:W-:Y:S02]  /*03e0*/  IADD3 R15, P3, PT, R12, R9, RZ ;  /* 0x000000090c0f7210 */ /* 0x000fe40007f7e0ff */
[----:B------:R-:W-:Y:S01]  /*03f0*/  LEA R6, P2, R10, UR16, 0x1 ;  /* 0x000000100a067c11 */ /* 0x000fe2000f8408ff */
[----:B------:R-:W2:Y:S01]  /*0400*/  LDG.E.U16.CONSTANT R5, desc[UR12][R4.64] ;  /* 0x0000000c04057981 */ /* 0x000ea2000c1e9500 */
[----:B------:R-:W-:-:S02]  /*0410*/  IADD3 R11, P1, PT, R12, R13, RZ ;  /* 0x0000000d0c0b7210 */ /* 0x000fc40007f3e0ff */
[----:B------:R-:W-:Y:S02]  /*0420*/  LEA.HI.X.SX32 R18, R9, RZ, 0x1, P3 ;  /* 0x000000ff09127211 */ /* 0x000fe400018f0eff */
[----:B------:R-:W-:Y:S02]  /*0430*/  LEA.HI.X R7, R10, UR17, R7, 0x1, P2 ;  /* 0x000000110a077c11 */ /* 0x000fe400090f0c07 */
[----:B------:R-:W-:Y:S02]  /*0440*/  LEA.HI.X.SX32 R16, R13, RZ, 0x1, P1 ;  /* 0x000000ff0d107211 */ /* 0x000fe400008f0eff */
[----:B------:R-:W-:Y:S02]  /*0450*/  LEA R8, P3, R15, UR16, 0x1 ;  /* 0x000000100f087c11 */ /* 0x000fe4000f8608ff */
[----:B------:R-:W-:Y:S01]  /*0460*/  LEA R10, P1, R11, UR16, 0x1 ;  /* 0x000000100b0a7c11 */ /* 0x000fe2000f8208ff */
[----:B------:R-:W3:Y:S01]  /*0470*/  LDG.E.U16.CONSTANT R7, desc[UR12][R6.64] ;  /* 0x0000000c06077981 */ /* 0x000ee2000c1e9500 */
[----:B------:R-:W-:-:S02]  /*0480*/  LEA.HI.X R9, R15, UR17, R18, 0x1, P3 ;  /* 0x000000110f097c11 */ /* 0x000fc400098f0c12 */
[----:B------:R-:W-:-:S04]  /*0490*/  LEA.HI.X R11, R11, UR17, R16, 0x1, P1 ;  /* 0x000000110b0b7c11 */ /* 0x000fc800088f0c10 */
[----:B------:R-:W4:Y:S04]  /*04a0*/  LDG.E.U16.CONSTANT R9, desc[UR12][R8.64] ;  /* 0x0000000c08097981 */ /* 0x000f28000c1e9500 */
[----:B------:R-:W5:Y:S01]  /*04b0*/  LDG.E.U16.CONSTANT R11, desc[UR12][R10.64] ;  /* 0x0000000c0a0b7981 */ /* 0x000f62000c1e9500 */
[----:B------:R-:W-:-:S04]  /*04c0*/  UIADD3 UR7, UPT, UPT, UR7, 0x4, URZ ;  /* 0x0000000407077890 */ /* 0x000fc8000fffe0ff */
[----:B------:R-:W-:Y:S01]  /*04d0*/  UISETP.GE.AND UP0, UPT, UR7, -0x3, UPT ;  /* 0xfffffffd0700788c */ /* 0x000fe2000bf06270 */
[----:B------:R-:W-:Y:S01]  /*04e0*/  IADD3 R13, PT, PT, R13, R0, RZ ;  /* 0x000000000d0d7210 */ /* 0x000fe20007ffe0ff */
[----:B--2---:R-:W-:Y:S04]  /*04f0*/  STS.U16 [R14], R5 ;  /* 0x000000050e007388 */ /* 0x004fe80000000400 */
[----:B---3--:R-:W-:Y:S04]  /*0500*/  STS.U16 [R14+0x100], R7 ;  /* 0x000100070e007388 */ /* 0x008fe80000000400 */
[----:B----4-:R-:W-:Y:S04]  /*0510*/  STS.U16 [R14+0x200], R9 ;  /* 0x000200090e007388 */ /* 0x010fe80000000400 */
[----:B-----5:R0:W-:Y:S02]  /*0520*/  STS.U16 [R14+0x300], R11 ;  /* 0x0003000b0e007388 */ /* 0x0201e40000000400 */
[----:B0-----:R-:W-:Y:S01]  /*0530*/  IADD3 R14, PT, PT, R14, 0x400, RZ ;  /* 0x000004000e0e7810 */ /* 0x001fe20007ffe0ff */
[----:B------:R-:W-:Y:S06]  /*0540*/  BRA.U !UP0, `(.L_x_5) ;  /* 0xfffffffd08807547 */ /* 0x000fec000b83ffff */
.L_x_4:
[----:B------:R-:W-:-:S04]  /*0550*/  UIADD3 UR8, UPT, UPT, URZ, -UR7, URZ ;  /* 0x80000007ff087290 */ /* 0x000fc8000fffe0ff */
[----:B------:R-:W-:-:S09]  /*0560*/  UISETP.GT.AND UP0, UPT, UR8, 0x1, UPT ;  /* 0x000000010800788c */ /* 0x000fd2000bf04270 */
[----:B------:R-:W-:Y:S05]  /*0570*/  BRA.U !UP0, `(.L_x_6) ;  /* 0x0000000108447547 */ /* 0x000fea000b800000 */
[C---:B------:R-:W-:Y:S02]  /*0580*/  IADD3 R9, PT, PT, R13.reuse, R0, RZ ;  /* 0x000000000d097210 */ /* 0x040fe40007ffe0ff */
[C---:B------:R-:W-:Y:S02]  /*0590*/  IADD3 R5, P0, PT, R12.reuse, R13, RZ ;  /* 0x0000000d0c057210 */ /* 0x040fe40007f1e0ff */
[----:B------:R-:W-:Y:S02]  /*05a0*/  IADD3 R7, P1, PT, R12, R9, RZ ;  /* 0x000000090c077210 */ /* 0x000fe40007f3e0ff */
[----:B------:R-:W-:Y:S02]  /*05b0*/  LEA.HI.X.SX32 R10, R13, RZ, 0x1, P0 ;  /* 0x000000ff0d0a7211 */ /* 0x000fe400000f0eff */
[----:B------:R-:W-:Y:S02]  /*05c0*/  LEA.HI.X.SX32 R8, R9, RZ, 0x1, P1 ;  /* 0x000000ff09087211 */ /* 0x000fe400008f0eff */
[----:B------:R-:W-:-:S02]  /*05d0*/  LEA R4, P0, R5, UR16, 0x1 ;  /* 0x0000001005047c11 */ /* 0x000fc4000f8008ff */
[----:B------:R-:W-:Y:S02]  /*05e0*/  LEA R6, P1, R7, UR16, 0x1 ;  /* 0x0000001007067c11 */ /* 0x000fe4000f8208ff */
[----:B------:R-:W-:Y:S02]  /*05f0*/  LEA.HI.X R5, R5, UR17, R10, 0x1, P0 ;  /* 0x0000001105057c11 */ /* 0x000fe400080f0c0a */
[----:B------:R-:W-:-:S04]  /*0600*/  LEA.HI.X R7, R7, UR17, R8, 0x1, P1 ;  /* 0x0000001107077c11 */ /* 0x000fc800088f0c08 */
[----:B------:R-:W2:Y:S04]  /*0610*/  LDG.E.U16.CONSTANT R5, desc[UR12][R4.64] ;  /* 0x0000000c04057981 */ /* 0x000ea8000c1e9500 */
[----:B------:R-:W3:Y:S01]  /*0620*/  LDG.E.U16.CONSTANT R7, desc[UR12][R6.64] ;  /* 0x0000000c06077981 */ /* 0x000ee2000c1e9500 */
[----:B------:R-:W-:Y:S01]  /*0630*/  PLOP3.LUT P0, PT, PT, PT, PT, 0x8, 0x80 ;  /* 0x000000000080781c */ /* 0x000fe20003f0e170 */
[----:B------:R-:W-:Y:S01]  /*0640*/  UIADD3 UR7, UPT, UPT, UR7, 0x2, URZ ;  /* 0x0000000207077890 */ /* 0x000fe2000fffe0ff */
[----:B------:R-:W-:Y:S01]  /*0650*/  IADD3 R13, PT, PT, R9, R0, RZ ;  /* 0x00000000090d7210 */ /* 0x000fe20007ffe0ff */
[----:B--2---:R-:W-:Y:S04]  /*0660*/  STS.U16 [R14], R5 ;  /* 0x000000050e007388 */ /* 0x004fe80000000400 */
[----:B---3--:R0:W-:Y:S02]  /*0670*/  STS.U16 [R14+0x100], R7 ;  /* 0x000100070e007388 */ /* 0x0081e40000000400 */
[----:B0-----:R-:W-:-:S07]  /*0680*/  IADD3 R14, PT, PT, R14, 0x200, RZ ;  /* 0x000002000e0e7810 */ /* 0x001fce0007ffe0ff */
.L_x_6:
[----:B------:R-:W-:-:S13]  /*0690*/  ISETP.EQ.AND P1, PT, RZ, UR7, PT ;  /* 0x00000007ff007c0c */ /* 0x000fda000bf22270 */
[----:B------:R-:W-:Y:S05]  /*06a0*/  @!P0 BRA P1, `(.L_x_1) ;  /* 0x00000004007c8947 */ /* 0x000fea0000800000 */
.L_x_3:
[----:B------:R-:W-:-:S04]  /*06b0*/  IADD3 R5, P0, PT, R12, R13, RZ ;  /* 0x0000000d0c057210 */ /* 0x000fc80007f1e0ff */
[----:B------:R-:W-:Y:S02]  /*06c0*/  LEA.HI.X.SX32 R6, R13, RZ, 0x1, P0 ;  /* 0x000000ff0d067211 */ /* 0x000fe400000f0eff */
[----:B------:R-:W-:-:S04]  /*06d0*/  LEA R4, P0, R5, UR16, 0x1 ;  /* 0x0000001005047c11 */ /* 0x000fc8000f8008ff */
[----:B------:R-:W-:-:S06]  /*06e0*/  LEA.HI.X R5, R5, UR17, R6, 0x1, P0 ;  /* 0x0000001105057c11 */ /* 0x000fcc00080f0c06 */
[----:B------:R-:W2:Y:S01]  /*06f0*/  LDG.E.U16.CONSTANT R5, desc[UR12][R4.64] ;  /* 0x0000000c04057981 */ /* 0x000ea2000c1e9500 */
[----:B------:R-:W-:Y:S01]  /*0700*/  UIADD3 UR7, UPT, UPT, UR7, 0x1, URZ ;  /* 0x0000000107077890 */ /* 0x000fe2000fffe0ff */
[----:B------:R-:W-:-:S03]  /*0710*/  IADD3 R13, PT, PT, R13, R0, RZ ;  /* 0x000000000d0d7210 */ /* 0x000fc60007ffe0ff */
[----:B------:R-:W-:Y:S01]  /*0720*/  UISETP.NE.AND UP0, UPT, UR7, URZ, UPT ;  /* 0x000000ff0700728c */ /* 0x000fe2000bf05270 */
[----:B--2---:R0:W-:Y:S02]  /*0730*/  STS.U16 [R14], R5 ;  /* 0x000000050e007388 */ /* 0x0041e40000000400 */
[----:B0-----:R-:W-:-:S06]  /*0740*/  IADD3 R14, PT, PT, R14, 0x100, RZ ;  /* 0x000001000e0e7810 */ /* 0x001fcc0007ffe0ff */
[----:B------:R-:W-:Y:S05]  /*0750*/  BRA.U UP0, `(.L_x_3) ;  /* 0xfffffffd00d47547 */ /* 0x000fea000b83ffff */
[----:B------:R-:W-:Y:S05]  /*0760*/  BRA `(.L_x_1) ;  /* 0x00000004004c7947 */ /* 0x000fea0003800000 */
.L_x_2:
[C---:B------:R-:W-:Y:S01]  /*0770*/  LEA R4, P0, R12.reuse, UR16, 0x1 ;  /* 0x000000100c047c11 */ /* 0x040fe2000f8008ff */
[----:B------:R-:W-:Y:S01]  /*0780*/  UISETP.LT.AND UP0, UPT, UR5, 0x1, UPT ;  /* 0x000000010500788c */ /* 0x000fe2000bf01270 */
[----:B------:R-:W0:Y:S02]  /*0790*/  LDCU.64 UR18, c[0x0][0x380] ;  /* 0x00007000ff1277ac */ /* 0x000e240008000a00 */
[----:B------:R-:W-:-:S05]  /*07a0*/  LEA.HI.X R5, R12, UR17, RZ, 0x1, P0 ;  /* 0x000000110c057c11 */ /* 0x000fca00080f0cff */
[----:B------:R1:W5:Y:S01]  /*07b0*/  LDG.E.U16.CONSTANT R12, desc[UR12][R4.64] ;  /* 0x0000000c040c7981 */ /* 0x000362000c1e9500 */
[----:B------:R-:W-:Y:S01]  /*07c0*/  USEL UR7, UR5, 0x1, !UP0 ;  /* 0x0000000105077887 */ /* 0x000fe2000c000000 */
[----:B------:R-:W-:-:S03]  /*07d0*/  IMAD R15, R0, UR9, RZ ;  /* 0x00000009000f7c24 */ /* 0x000fc6000f8e02ff */
[----:B------:R-:W-:Y:S02]  /*07e0*/  UIADD3 UR7, UPT, UPT, URZ, -UR7, URZ ;  /* 0x80000007ff077290 */ /* 0x000fe4000fffe0ff */
[----:B------:R-:W-:Y:S02]  /*07f0*/  SHF.L.U32 R15, R15, 0x2, RZ ;  /* 0x000000020f0f7819 */ /* 0x000fe400000006ff */
[----:B------:R-:W-:-:S09]  /*0800*/  UISETP.GE.AND UP0, UPT, UR7, URZ, UPT ;  /* 0x000000ff0700728c */ /* 0x000fd2000bf06270 */
[----:B01----:R-:W-:Y:S05]  /*0810*/  BRA.U UP0, `(.L_x_7) ;  /* 0x0000000100f47547 */ /* 0x003fea000b800000 */
[----:B------:R-:W-:Y:S02]  /*0820*/  UIADD3 UR8, UPT, UPT, URZ, -UR7, URZ ;  /* 0x80000007ff087290 */ /* 0x000fe4000fffe0ff */
[----:B------:R-:W-:Y:S02]  /*0830*/  UPLOP3.LUT UP0, UPT, UPT, UPT, UPT, 0x80, 0x8 ;  /* 0x000000000008789c */ /* 0x000fe40003f0f070 */
[----:B------:R-:W-:-:S09]  /*0840*/  UISETP.GT.AND UP1, UPT, UR8, 0x3, UPT ;  /* 0x000000030800788c */ /* 0x000fd2000bf24270 */
[----:B------:R-:W-:Y:S05]  /*0850*/  BRA.U !UP1, `(.L_x_8) ;  /* 0x0000000109887547 */ /* 0x000fea000b800000 */
[----:B------:R-:W0:Y:S01]  /*0860*/  LDCU.64 UR16, c[0x0][0x380] ;  /* 0x00007000ff1077ac */ /* 0x000e220008000a00 */
[----:B------:R-:W-:-:S11]  /*0870*/  UPLOP3.LUT UP0, UPT, UPT, UPT, UPT, 0x40, 0x4 ;  /* 0x000000000004789c */ /* 0x000fd60003f0e870 */
.L_x_9:
[-C--:B------:R-:W-:Y:S02]  /*0880*/  IADD3 R7, PT, PT, R15, R0.reuse, RZ ;  /* 0x000000000f077210 */ /* 0x080fe40007ffe0ff */
[C---:B-----5:R-:W-:Y:S02]  /*0890*/  IADD3 R5, P0, PT, R12.reuse, R15, RZ ;  /* 0x0000000f0c057210 */ /* 0x060fe40007f1e0ff */
[----:B------:R-:W-:Y:S02]  /*08a0*/  IADD3 R9, PT, PT, R7, R0, RZ ;  /* 0x0000000007097210 */ /* 0x000fe40007ffe0ff */
[----:B------:R-:W-:Y:S02]  /*08b0*/  LEA.HI.X.SX32 R6, R15, RZ, 0x1, P0 ;  /* 0x000000ff0f067211 */ /* 0x000fe400000f0eff */
[----:B0-----:R-:W-:Y:S02]  /*08c0*/  LEA R4, P0, R5, UR16, 0x1 ;  /* 0x0000001005047c11 */ /* 0x001fe4000f8008ff */
[----:B------:R-:W-:-:S02]  /*08d0*/  IADD3 R10, P1, PT, R12, R7, RZ ;  /* 0x000000070c0a7210 */ /* 0x000fc40007f3e0ff */
[----:B------:R-:W-:Y:S02]  /*08e0*/  IADD3 R15, PT, PT, R9, R0, RZ ;  /* 0x00000000090f7210 */ /* 0x000fe40007ffe0ff */
[----:B------:R-:W-:Y:S02]  /*08f0*/  LEA.HI.X R5, R5, UR17, R6, 0x1, P0 ;  /* 0x0000001105057c11 */ /* 0x000fe400080f0c06 */
[----:B------:R-:W-:Y:S02]  /*0900*/  LEA.HI.X.SX32 R7, R7, RZ, 0x1, P1 ;  /* 0x000000ff07077211 */ /* 0x000fe400008f0eff */
[----:B------:R-:W-:Y:S01]  /*0910*/  LEA R6, P0, R10, UR16, 0x1 ;  /* 0x000000100a067c11 */ /* 0x000fe2000f8008ff */
[----:B------:R-:W2:Y:S01]  /*0920*/  LDG.E.U16.CONSTANT R4, desc[UR12][R4.64] ;  /* 0x0000000c04047981 */ /* 0x000ea2000c1e9500 */
[C---:B------:R-:W-:Y:S02]  /*0930*/  IADD3 R16, P2, PT, R12.reuse, R9, RZ ;  /* 0x000000090c107210 */ /* 0x040fe40007f5e0ff */
[----:B------:R-:W-:-:S02]  /*0940*/  IADD3 R11, P3, PT, R12, R15, RZ ;  /* 0x0000000f0c0b7210 */ /* 0x000fc40007f7e0ff */
[----:B------:R-:W-:Y:S02]  /*0950*/  LEA.HI.X R7, R10, UR17, R7, 0x1, P0 ;  /* 0x000000110a077c11 */ /* 0x000fe400080f0c07 */
[----:B------:R-:W-:Y:S02]  /*0960*/  LEA.HI.X.SX32 R9, R9, RZ, 0x1, P2 ;  /* 0x000000ff09097211 */ /* 0x000fe400010f0eff */
[C---:B------:R-:W-:Y:S01]  /*0970*/  LEA R8, P1, R16.reuse, UR16, 0x1 ;  /* 0x0000001010087c11 */ /* 0x040fe2000f8208ff */
[----:B------:R-:W3:Y:S01]  /*0980*/  LDG.E.U16.CONSTANT R6, desc[UR12][R6.64] ;  /* 0x0000000c06067981 */ /* 0x000ee2000c1e9500 */
[----:B------:R-:W-:Y:S02]  /*0990*/  LEA.HI.X.SX32 R14, R15, RZ, 0x1, P3 ;  /* 0x000000ff0f0e7211 */ /* 0x000fe400018f0eff */
[----:B------:R-:W-:Y:S02]  /*09a0*/  LEA R10, P0, R11, UR16, 0x1 ;  /* 0x000000100b0a7c11 */ /* 0x000fe4000f8008ff */
[----:B------:R-:W-:-:S02]  /*09b0*/  LEA.HI.X R9, R16, UR17, R9, 0x1, P1 ;  /* 0x0000001110097c11 */ /* 0x000fc400088f0c09 */
[----:B------:R-:W-:-:S03]  /*09c0*/  LEA.HI.X R11, R11, UR17, R14, 0x1, P0 ;  /* 0x000000110b0b7c11 */ /* 0x000fc600080f0c0e */
[----:B------:R-:W4:Y:S04]  /*09d0*/  LDG.E.U16.CONSTANT R8, desc[UR12][R8.64] ;  /* 0x0000000c08087981 */ /* 0x000f28000c1e9500 */
[----:B------:R-:W4:Y:S01]  /*09e0*/  LDG.E.U16.CONSTANT R10, desc[UR12][R10.64] ;  /* 0x0000000c0a0a7981 */ /* 0x000f22000c1e9500 */
[----:B------:R-:W-:-:S04]  /*09f0*/  UIADD3 UR7, UPT, UPT, UR7, 0x4, URZ ;  /* 0x0000000407077890 */ /* 0x000fc8000fffe0ff */
[----:B------:R-:W-:Y:S01]  /*0a00*/  UISETP.GE.AND UP1, UPT, UR7, -0x3, UPT ;  /* 0xfffffffd0700788c */ /* 0x000fe2000bf26270 */
[----:B------:R-:W-:Y:S01]  /*0a10*/  IADD3 R15, PT, PT, R15, R0, RZ ;  /* 0x000000000f0f7210 */ /* 0x000fe20007ffe0ff */
[----:B--2---:R-:W-:Y:S04]  /*0a20*/  STS.U16 [R13], R4 ;  /* 0x000000040d007388 */ /* 0x004fe80000000400 */
[----:B---3--:R-:W-:Y:S04]  /*0a30*/  STS.U16 [R13+0x100], R6 ;  /* 0x000100060d007388 */ /* 0x008fe80000000400 */
[----:B----4-:R-:W-:Y:S04]  /*0a40*/  STS.U16 [R13+0x200], R8 ;  /* 0x000200080d007388 */ /* 0x010fe80000000400 */
[----:B------:R0:W-:Y:S02]  /*0a50*/  STS.U16 [R13+0x300], R10 ;  /* 0x0003000a0d007388 */ /* 0x0001e40000000400 */
[----:B0-----:R-:W-:Y:S01]  /*0a60*/  IADD3 R13, PT, PT, R13, 0x400, RZ ;  /* 0x000004000d0d7810 */ /* 0x001fe20007ffe0ff */
[----:B------:R-:W-:Y:S06]  /*0a70*/  BRA.U !UP1, `(.L_x_9) ;  /* 0xfffffffd09807547 */ /* 0x000fec000b83ffff */
.L_x_8:
[----:B------:R-:W-:-:S04]  /*0a80*/  UIADD3 UR8, UPT, UPT, URZ, -UR7, URZ ;  /* 0x80000007ff087290 */ /* 0x000fc8000fffe0ff */
[----:B------:R-:W-:-:S09]  /*0a90*/  UISETP.GT.AND UP1, UPT, UR8, 0x1, UPT ;  /* 0x000000010800788c */ /* 0x000fd2000bf24270 */
[----:B------:R-:W-:Y:S05]  /*0aa0*/  BRA.U !UP1, `(.L_x_10) ;  /* 0x0000000109487547 */ /* 0x000fea000b800000 */
[----:B------:R-:W0:Y:S01]  /*0ab0*/  LDCU.64 UR16, c[0x0][0x380] ;  /* 0x00007000ff1077ac */ /* 0x000e220008000a00 */
[C---:B------:R-:W-:Y:S02]  /*0ac0*/  IADD3 R9, PT, PT, R15.reuse, R0, RZ ;  /* 0x000000000f097210 */ /* 0x040fe40007ffe0ff */
[C---:B-----5:R-:W-:Y:S02]  /*0ad0*/  IADD3 R5, P0, PT, R12.reuse, R15, RZ ;  /* 0x0000000f0c057210 */ /* 0x060fe40007f1e0ff */
[----:B------:R-:W-:Y:S02]  /*0ae0*/  IADD3 R7, P1, PT, R12, R9, RZ ;  /* 0x000000090c077210 */ /* 0x000fe40007f3e0ff */
[----:B------:R-:W-:Y:S02]  /*0af0*/  LEA.HI.X.SX32 R10, R15, RZ, 0x1, P0 ;  /* 0x000000ff0f0a7211 */ /* 0x000fe400000f0eff */
[----:B------:R-:W-:Y:S02]  /*0b00*/  LEA.HI.X.SX32 R8, R9, RZ, 0x1, P1 ;  /* 0x000000ff09087211 */ /* 0x000fe400008f0eff */
[----:B0-----:R-:W-:-:S02]  /*0b10*/  LEA R4, P0, R5, UR16, 0x1 ;  /* 0x0000001005047c11 */ /* 0x001fc4000f8008ff */
[----:B------:R-:W-:Y:S02]  /*0b20*/  LEA R6, P1, R7, UR16, 0x1 ;  /* 0x0000001007067c11 */ /* 0x000fe4000f8208ff */
[----:B------:R-:W-:Y:S02]  /*0b30*/  LEA.HI.X R5, R5, UR17, R10, 0x1, P0 ;  /* 0x0000001105057c11 */ /* 0x000fe400080f0c0a */
[----:B------:R-:W-:-:S03]  /*0b40*/  LEA.HI.X R7, R7, UR17, R8, 0x1, P1 ;  /* 0x0000001107077c11 */ /* 0x000fc600088f0c08 */
[----:B------:R-:W2:Y:S04]  /*0b50*/  LDG.E.U16.CONSTANT R4, desc[UR12][R4.64] ;  /* 0x0000000c04047981 */ /* 0x000ea8000c1e9500 */
[----:B------:R-:W3:Y:S01]  /*0b60*/  LDG.E.U16.CONSTANT R6, desc[UR12][R6.64] ;  /* 0x0000000c06067981 */ /* 0x000ee2000c1e9500 */
[----:B------:R-:W-:Y:S01]  /*0b70*/  IADD3 R15, PT, PT, R9, R0, RZ ;  /* 0x00000000090f7210 */ /* 0x000fe20007ffe0ff */
[----:B------:R-:W-:Y:S02]  /*0b80*/  UIADD3 UR7, UPT, UPT, UR7, 0x2, URZ ;  /* 0x0000000207077890 */ /* 0x000fe4000fffe0ff */
[----:B------:R-:W-:Y:S01]  /*0b90*/  UPLOP3.LUT UP0, UPT, UPT, UPT, UPT, 0x40, 0x4 ;  /* 0x000000000004789c */ /* 0x000fe20003f0e870 */
[----:B--2---:R-:W-:Y:S04]  /*0ba0*/  STS.U16 [R13], R4 ;  /* 0x000000040d007388 */ /* 0x004fe80000000400 */
[----:B---3--:R0:W-:Y:S02]  /*0bb0*/  STS.U16 [R13+0x100], R6 ;  /* 0x000100060d007388 */ /* 0x0081e40000000400 */
[----:B0-----:R-:W-:-:S07]  /*0bc0*/  IADD3 R13, PT, PT, R13, 0x200, RZ ;  /* 0x000002000d0d7810 */ /* 0x001fce0007ffe0ff */
.L_x_10:
[----:B------:R-:W-:-:S09]  /*0bd0*/  UISETP.NE.OR UP0, UPT, UR7, URZ, UP0 ;  /* 0x000000ff0700728c */ /* 0x000fd20008705670 */
[----:B------:R-:W-:Y:S05]  /*0be0*/  BRA.U !UP0, `(.L_x_1) ;  /* 0x00000001082c7547 */ /* 0x000fea000b800000 */
.L_x_7:
[----:B-----5:R-:W-:-:S04]  /*0bf0*/  IADD3 R5, P0, PT, R12, R15, RZ ;  /* 0x0000000f0c057210 */ /* 0x020fc80007f1e0ff */
[----:B------:R-:W-:Y:S02]  /*0c00*/  LEA.HI.X.SX32 R6, R15, RZ, 0x1, P0 ;  /* 0x000000ff0f067211 */ /* 0x000fe400000f0eff */
[----:B------:R-:W-:-:S04]  /*0c10*/  LEA R4, P0, R5, UR18, 0x1 ;  /* 0x0000001205047c11 */ /* 0x000fc8000f8008ff */
[----:B------:R-:W-:-:S05]  /*0c20*/  LEA.HI.X R5, R5, UR19, R6, 0x1, P0 ;  /* 0x0000001305057c11 */ /* 0x000fca00080f0c06 */
[----:B------:R-:W2:Y:S01]  /*0c30*/  LDG.E.U16.CONSTANT R4, desc[UR12][R4.64] ;  /* 0x0000000c04047981 */ /* 0x000ea2000c1e9500 */
[----:B------:R-:W-:Y:S01]  /*0c40*/  UIADD3 UR7, UPT, UPT, UR7, 0x1, URZ ;  /* 0x0000000107077890 */ /* 0x000fe2000fffe0ff */
[----:B------:R-:W-:-:S03]  /*0c50*/  IADD3 R15, PT, PT, R15, R0, RZ ;  /* 0x000000000f0f7210 */ /* 0x000fc60007ffe0ff */
[----:B------:R-:W-:Y:S01]  /*0c60*/  UISETP.NE.AND UP0, UPT, UR7, URZ, UPT ;  /* 0x000000ff0700728c */ /* 0x000fe2000bf05270 */
[----:B--2---:R0:W-:Y:S02]  /*0c70*/  STS.U16 [R13], R4 ;  /* 0x000000040d007388 */ /* 0x0041e40000000400 */
[----:B0-----:R-:W-:-:S06]  /*0c80*/  IADD3 R13, PT, PT, R13, 0x100, RZ ;  /* 0x000001000d0d7810 */ /* 0x001fcc0007ffe0ff */
[----:B------:R-:W-:Y:S05]  /*0c90*/  BRA.U UP0, `(.L_x_7) ;  /* 0xfffffffd00d47547 */ /* 0x000fea000b83ffff */
.L_x_1:
[----:B------:R-:W-:Y:S05]  /*0ca0*/  BSYNC.RECONVERGENT B0 ;  /* 0x0000000000007941 */ /* 0x000fea0003800200 */
.L_x_0:
[----:B------:R-:W1:Y:S02]  /*0cb0*/  LDCU UR11, c[0x0][0x3ac] ;  /* 0x00007580ff0b77ac */ /* 0x000e640008000800 */
[----:B-1----:R-:W-:-:S13]  /*0cc0*/  ISETP.GE.AND P0, PT, R2, UR11, PT ;  /* 0x0000000b02007c0c */ /* 0x002fda000bf06270 */
[----:B------:R-:W-:Y:S05]  /*0cd0*/  @P0 EXIT ;  /* 0x000000000000094d */ /* 0x000fea0003800000 */
[----:B------:R-:W1:Y:S02]  /*0ce0*/  LDCU.U8 UR7, c[0x0][0x3cc] ;  /* 0x00007980ff0777ac */ /* 0x000e640008000000 */
[----:B-1----:R-:W-:-:S04]  /*0cf0*/  UPRMT UR7, UR7, 0x8880, URZ ;  /* 0x0000888007077896 */ /* 0x002fc800080000ff */
[----:B------:R-:W-:-:S04]  /*0d00*/  UISETP.NE.AND UP0, UPT, UR7, URZ, UPT ;  /* 0x000000ff0700728c */ /* 0x000fc8000bf05270 */
[----:B------:R-:W-:-:S04]  /*0d10*/  UISETP.NE.OR UP0, UPT, UR10, URZ, !UP0 ;  /* 0x000000ff0a00728c */ /* 0x000fc8000c705670 */
[----:B------:R-:W-:-:S09]  /*0d20*/  UISETP.LT.OR UP0, UPT, UR6, 0x1, UP0 ;  /* 0x000000010600788c */ /* 0x000fd20008701670 */
[----:B------:R-:W-:Y:S05]  /*0d30*/  BRA.U UP0, `(.L_x_11) ;  /* 0x0000000100c87547 */ /* 0x000fea000b800000 */
[----:B------:R-:W-:-:S04]  /*0d40*/  UISETP.LT.AND UP0, UPT, UR5, 0x1, UPT ;  /* 0x000000010500788c */ /* 0x000fc8000bf01270 */
[----:B------:R-:W-:Y:S02]  /*0d50*/  USEL UR7, UR5, 0x1, !UP0 ;  /* 0x0000000105077887 */ /* 0x000fe4000c000000 */
[----:B------:R-:W-:Y:S02]  /*0d60*/  UIMAD UR5, UR9, UR11, URZ ;  /* 0x0000000b090572a4 */ /* 0x000fe4000f8e02ff */
[----:B------:R-:W-:Y:S02]  /*0d70*/  UIADD3 UR7, UPT, UPT, URZ, -UR7, URZ ;  /* 0x80000007ff077290 */ /* 0x000fe4000fffe0ff */
[----:B------:R-:W-:Y:S02]  /*0d80*/  ULEA UR5, UR5, UR4, 0x2 ;  /* 0x0000000405057291 */ /* 0x000fe4000f8e10ff */
[----:B------:R-:W-:-:S04]  /*0d90*/  UISETP.GE.AND UP0, UPT, UR7, URZ, UPT ;  /* 0x000000ff0700728c */ /* 0x000fc8000bf06270 */
[----:B------:R-:W-:-:S05]  /*0da0*/  LEA R15, R3, UR5, 0x2 ;  /* 0x00000005030f7c11 */ /* 0x000fca000f8e10ff */
[----:B------:R-:W-:Y:S05]  /*0db0*/  BRA.U UP0, `(.L_x_12) ;  /* 0x00000001008c7547 */ /* 0x000fea000b800000 */
[----:B------:R-:W-:Y:S02]  /*0dc0*/  UIADD3 UR4, UPT, UPT, URZ, -UR7, URZ ;  /* 0x80000007ff047290 */ /* 0x000fe4000fffe0ff */
[----:B------:R-:W-:Y:S02]  /*0dd0*/  UPLOP3.LUT UP0, UPT, UPT, UPT, UPT, 0x80, 0x8 ;  /* 0x000000000008789c */ /* 0x000fe40003f0f070 */
[----:B------:R-:W-:-:S09]  /*0de0*/  UISETP.GT.AND UP1, UPT, UR4, 0x3, UPT ;  /* 0x000000030400788c */ /* 0x000fd2000bf24270 */
[----:B------:R-:W-:Y:S05]  /*0df0*/  BRA.U !UP1, `(.L_x_13) ;  /* 0x0000000109447547 */ /* 0x000fea000b800000 */
[----:B0----5:R-:W0:Y:S01]  /*0e00*/  LDC.64 R12, c[0x0][0x3a0] ;  /* 0x0000e800ff0c7b82 */ /* 0x021e220000000a00 */
[----:B------:R-:W-:-:S11]  /*0e10*/  UPLOP3.LUT UP0, UPT, UPT, UPT, UPT, 0x40, 0x4 ;  /* 0x000000000004789c */ /* 0x000fd60003f0e870 */
.L_x_14:
[C---:B-1----:R-:W-:Y:S01]  /*0e20*/  IADD3 R7, PT, PT, R15.reuse, UR11, RZ ;  /* 0x0000000b0f077c10 */ /* 0x042fe2000fffe0ff */
[--C-:B0-----:R-:W-:Y:S01]  /*0e30*/  IMAD.WIDE R4, R15, 0x2, R12.reuse ;  /* 0x000000020f047825 */ /* 0x101fe200078e020c */
[----:B------:R-:W-:Y:S02]  /*0e40*/  UIADD3 UR7, UPT, UPT, UR7, 0x4, URZ ;  /* 0x0000000407077890 */ /* 0x000fe4000fffe0ff */
[C---:B------:R-:W-:Y:S01]  /*0e50*/  IADD3 R9, PT, PT, R7.reuse, UR11, RZ ;  /* 0x0000000b07097c10 */ /* 0x040fe2000fffe0ff */
[--C-:B------:R-:W-:Y:S01]  /*0e60*/  IMAD.WIDE R6, R7, 0x2, R12.reuse ;  /* 0x0000000207067825 */ /* 0x100fe200078e020c */
[----:B------:R1:W-:Y:S01]  /*0e70*/  STG.E.64 desc[UR12][R4.64], RZ ;  /* 0x000000ff04007986 */ /* 0x0003e2000c101b0c */
[----:B------:R-:W-:Y:S01]  /*0e80*/  UISETP.GE.AND UP1, UPT, UR7, -0x3, UPT ;  /* 0xfffffffd0700788c */ /* 0x000fe2000bf26270 */
[C---:B------:R-:W-:Y:S01]  /*0e90*/  IADD3 R17, PT, PT, R9.reuse, UR11, RZ ;  /* 0x0000000b09117c10 */ /* 0x040fe2000fffe0ff */
[--C-:B------:R-:W-:Y:S01]  /*0ea0*/  IMAD.WIDE R8, R9, 0x2, R12.reuse ;  /* 0x0000000209087825 */ /* 0x100fe200078e020c */
[----:B------:R1:W-:Y:S02]  /*0eb0*/  STG.E.64 desc[UR12][R6.64], RZ ;  /* 0x000000ff06007986 */ /* 0x0003e4000c101b0c */
[C---:B------:R-:W-:Y:S01]  /*0ec0*/  IADD3 R15, PT, PT, R17.reuse, UR11, RZ ;  /* 0x0000000b110f7c10 */ /* 0x040fe2000fffe0ff */
[----:B------:R-:W-:Y:S01]  /*0ed0*/  IMAD.WIDE R10, R17, 0x2, R12 ;  /* 0x00000002110a7825 */ /* 0x000fe200078e020c */
[----:B------:R1:W-:Y:S04]  /*0ee0*/  STG.E.64 desc[UR12][R8.64], RZ ;  /* 0x000000ff08007986 */ /* 0x0003e8000c101b0c */
[----:B------:R1:W-:Y:S01]  /*0ef0*/  STG.E.64 desc[UR12][R10.64], RZ ;  /* 0x000000ff0a007986 */ /* 0x0003e2000c101b0c */
[----:B------:R-:W-:Y:S05]  /*0f00*/  BRA.U !UP1, `(.L_x_14) ;  /* 0xfffffffd09c47547 */ /* 0x000fea000b83ffff */
.L_x_13:
[----:B------:R-:W-:-:S04]  /*0f10*/  UIADD3 UR4, UPT, UPT, URZ, -UR7, URZ ;  /* 0x80000007ff047290 */ /* 0x000fc8000fffe0ff */
[----:B------:R-:W-:-:S09]  /*0f20*/  UISETP.GT.AND UP1, UPT, UR4, 0x1, UPT ;  /* 0x000000010400788c */ /* 0x000fd2000bf24270 */
[----:B------:R-:W-:Y:S05]  /*0f30*/  BRA.U !UP1, `(.L_x_15) ;  /* 0x0000000109247547 */ /* 0x000fea000b800000 */
[----:B-1----:R-:W0:Y:S01]  /*0f40*/  LDC.64 R6, c[0x0][0x3a0] ;  /* 0x0000e800ff067b82 */ /* 0x002e220000000a00 */
[C---:B------:R-:W-:Y:S01]  /*0f50*/  IADD3 R9, PT, PT, R15.reuse, UR11, RZ ;  /* 0x0000000b0f097c10 */ /* 0x040fe2000fffe0ff */
[----:B------:R-:W-:Y:S02]  /*0f60*/  UIADD3 UR7, UPT, UPT, UR7, 0x2, URZ ;  /* 0x0000000207077890 */ /* 0x000fe4000fffe0ff */
[----:B------:R-:W-:Y:S01]  /*0f70*/  UPLOP3.LUT UP0, UPT, UPT, UPT, UPT, 0x40, 0x4 ;  /* 0x000000000004789c */ /* 0x000fe20003f0e870 */
[----:B0-----:R-:W-:Y:S01]  /*0f80*/  IMAD.WIDE R4, R15, 0x2, R6 ;  /* 0x000000020f047825 */ /* 0x001fe200078e0206 */
[----:B------:R-:W-:-:S03]  /*0f90*/  IADD3 R15, PT, PT, R9, UR11, RZ ;  /* 0x0000000b090f7c10 */ /* 0x000fc6000fffe0ff */
[----:B------:R-:W-:Y:S01]  /*0fa0*/  IMAD.WIDE R6, R9, 0x2, R6 ;  /* 0x0000000209067825 */ /* 0x000fe200078e0206 */
[----:B------:R2:W-:Y:S04]  /*0fb0*/  STG.E.64 desc[UR12][R4.64], RZ ;  /* 0x000000ff04007986 */ /* 0x0005e8000c101b0c */
[----:B------:R2:W-:Y:S02]  /*0fc0*/  STG.E.64 desc[UR12][R6.64], RZ ;  /* 0x000000ff06007986 */ /* 0x0005e4000c101b0c */
.L_x_15:
[----:B------:R-:W-:-:S09]  /*0fd0*/  UISETP.NE.OR UP0, UPT, UR7, URZ, UP0 ;  /* 0x000000ff0700728c */ /* 0x000fd20008705670 */
[----:B------:R-:W-:Y:S05]  /*0fe0*/  BRA.U !UP0, `(.L_x_11) ;  /* 0x00000001081c7547 */ /* 0x000fea000b800000 */
.L_x_12:
[----:B012---:R-:W0:Y:S02]  /*0ff0*/  LDC.64 R4, c[0x0][0x3a0] ;  /* 0x0000e800ff047b82 */ /* 0x007e240000000a00 */
.L_x_16:
[C---:B0-----:R-:W-:Y:S01]  /*1000*/  IMAD.WIDE R6, R15.reuse, 0x2, R4 ;  /* 0x000000020f067825 */ /* 0x041fe200078e0204 */
[----:B------:R-:W-:Y:S01]  /*1010*/  UIADD3 UR7, UPT, UPT, UR7, 0x1, URZ ;  /* 0x0000000107077890 */ /* 0x000fe2000fffe0ff */
[----:B------:R-:W-:-:S03]  /*1020*/  IADD3 R15, PT, PT, R15, UR11, RZ ;  /* 0x0000000b0f0f7c10 */ /* 0x000fc6000fffe0ff */
[----:B------:R3:W-:Y:S01]  /*1030*/  STG.E.64 desc[UR12][R6.64], RZ ;  /* 0x000000ff06007986 */ /* 0x0007e2000c101b0c */
[----:B------:R-:W-:-:S09]  /*1040*/  UISETP.NE.AND UP0, UPT, UR7, URZ, UPT ;  /* 0x000000ff0700728c */ /* 0x000fd2000bf05270 */
[----:B---3--:R-:W-:Y:S05]  /*1050*/  BRA.U UP0, `(.L_x_16) ;  /* 0xfffffffd00e87547 */ /* 0x008fea000b83ffff */
.L_x_11:
[----:B------:R-:W0:Y:S01]  /*1060*/  LDCU UR7, c[0x0][0x3b8] ;  /* 0x00007700ff0777ac */ /* 0x000e220008000800 */
[----:B-1----:R-:W-:Y:S02]  /*1070*/  IABS R10, UR14 ;  /* 0x0000000e000a7c13 */ /* 0x002fe40008000000 */
[----:B0-2---:R-:W-:-:S04]  /*1080*/  MOV R4, UR7 ;  /* 0x0000000700047c02 */ /* 0x005fc80008000f00 */
[----:B------:R-:W-:-:S04]  /*1090*/  IABS R7, R4 ;  /* 0x0000000400077213 */ /* 0x000fc80000000000 */
[----:B------:R-:W0:Y:S08]  /*10a0*/  I2F.RP R6, R7 ;  /* 0x0000000700067306 */ /* 0x000e300000209400 */
[----:B0-----:R-:W0:Y:S02]  /*10b0*/  MUFU.RCP R6, R6 ;  /* 0x0000000600067308 */ /* 0x001e240000001000 */
[----:B0-----:R-:W-:-:S06]  /*10c0*/  IADD3 R4, PT, PT, R6, 0xffffffe, RZ ;  /* 0x0ffffffe06047810 */ /* 0x001fcc0007ffe0ff */
[----:B------:R0:W1:Y:S02]  /*10d0*/  F2I.FTZ.U32.TRUNC.NTZ R5, R4 ;  /* 0x0000000400057305 */ /* 0x000064000021f000 */
[----:B0-----:R-:W-:-:S05]  /*10e0*/  HFMA2 R4, -RZ, RZ, 0, 0 ;  /* 0x00000000ff047431 */ /* 0x001fca00000001ff */
[----:B------:R-:W-:Y:S02]  /*10f0*/  R2UR UR4, R4 ;  /* 0x00000000040472ca */ /* 0x000fe400000e0000 */
[----:B-1----:R-:W-:Y:S02]  /*1100*/  R2UR UR5, R5 ;  /* 0x00000000050572ca */ /* 0x002fe400000e0000 */
[----:B------:R-:W-:-:S05]  /*1110*/  IADD3 R8, PT, PT, RZ, -R5, RZ ;  /* 0x80000005ff087210 */ /* 0x000fca0007ffe0ff */
[----:B------:R-:W-:Y:S01]  /*1120*/  IMAD R9, R8, R7, RZ ;  /* 0x0000000708097224 */ /* 0x000fe200078e02ff */
[----:B------:R-:W-:-:S04]  /*1130*/  MOV R8, R10 ;  /* 0x0000000a00087202 */ /* 0x000fc80000000f00 */
[----:B------:R-:W-:Y:S01]  /*1140*/  R2UR UR8, R8 ;  /* 0x00000000080872ca */ /* 0x000fe200000e0000 */
[----:B------:R-:W-:-:S05]  /*1150*/  IMAD.HI.U32 R9, R5, R9, UR4 ;  /* 0x0000000405097e27 */ /* 0x000fca000f8e0009 */
[----:B------:R-:W-:-:S13]  /*1160*/  R2UR UR4, R9 ;  /* 0x00000000090472ca */ /* 0x000fda00000e0000 */
[----:B------:R-:W-:Y:S02]  /*1170*/  UIMAD.WIDE.U32 UR4, UR4, UR8, URZ ;  /* 0x00000008040472a5 */ /* 0x000fe4000f8e00ff */
[----:B------:R-:W-:-:S04]  /*1180*/  ULOP3.LUT UR4, UR14, UR7, URZ, 0x3c, !UPT ;  /* 0x000000070e047292 */ /* 0x000fc8000f8e3cff */
[----:B------:R-:W-:-:S05]  /*1190*/  IADD3 R4, PT, PT, RZ, -UR5, RZ ;  /* 0x80000005ff047c10 */ /* 0x000fca000fffe0ff */
[C---:B------:R-:W-:Y:S01]  /*11a0*/  IMAD R4, R7.reuse, R4, UR8 ;  /* 0x0000000807047e24 */ /* 0x040fe2000f8e0204 */
[----:B------:R-:W-:Y:S04]  /*11b0*/  BAR.SYNC.DEFER_BLOCKING 0x0 ;  /* 0x0000000000007b1d */ /* 0x000fe80000010000 */
[----:B------:R-:W-:-:S13]  /*11c0*/  ISETP.GT.U32.AND P0, PT, R7, R4, PT ;  /* 0x000000040700720c */ /* 0x000fda0003f04070 */
[----:B------:R-:W-:Y:S01]  /*11d0*/  VOTEU.ANY UP0, P0 ;  /* 0x0000000000ff7886 */ /* 0x000fe20000000100 */
[----:B------:R-:W-:-:S04]  /*11e0*/  PLOP3.LUT P0, PT, PT, PT, UP0, 0x80, 0x8 ;  /* 0x000000000008781c */ /* 0x000fc80003f0f008 */
[----:B------:R-:W-:Y:S02]  /*11f0*/  @!UP0 UIADD3 UR5, UPT, UPT, UR5, 0x1, URZ ;  /* 0x0000000105058890 */ /* 0x000fe4000fffe0ff */
[----:B------:R-:W-:-:S07]  /*1200*/  UISETP.GE.AND UP0, UPT, UR4, URZ, UPT ;  /* 0x000000ff0400728c */ /* 0x000fce000bf06270 */
[----:B------:R-:W-:-:S04]  /*1210*/  @!P0 IADD3 R4, PT, PT, R4, -R7, RZ ;  /* 0x8000000704048210 */ /* 0x000fc80007ffe0ff */
[----:B------:R-:W-:Y:S02]  /*1220*/  ISETP.GE.U32.AND P0, PT, R4, R7, PT ;  /* 0x000000070400720c */ /* 0x000fe40003f06070 */
[----:B------:R-:W0:Y:S01]  /*1230*/  LDC.64 R4, c[0x0][0x390] ;  /* 0x0000e400ff047b82 */ /* 0x000e220000000a00 */
[----:B------:R-:W-:-:S04]  /*1240*/  SHF.R.S32.HI R7, RZ, 0x1f, R2 ;  /* 0x0000001fff077819 */ /* 0x000fc80000011402 */
[----:B------:R-:W-:-:S04]  /*1250*/  LEA.HI R7, R7, R2, RZ, 0x3 ;  /* 0x0000000207077211 */ /* 0x000fc800078f18ff */
[----:B------:R-:W-:Y:S02]  /*1260*/  SHF.R.S32.HI R36, RZ, 0x3, R7 ;  /* 0x00000003ff247819 */ /* 0x000fe40000011407 */
[----:B------:R-:W-:-:S05]  /*1270*/  VOTEU.ANY UP1, P0 ;  /* 0x0000000000ff7886 */ /* 0x000fca0000020100 */
[----:B------:R-:W-:Y:S02]  /*1280*/  @UP1 UIADD3 UR5, UPT, UPT, UR5, 0x1, URZ ;  /* 0x0000000105051890 */ /* 0x000fe4000fffe0ff */
[----:B------:R-:W-:Y:S02]  /*1290*/  UISETP.NE.AND UP1, UPT, UR7, URZ, UPT ;  /* 0x000000ff0700728c */ /* 0x000fe4000bf25270 */
[----:B------:R-:W-:-:S09]  /*12a0*/  @!UP0 UIADD3 UR5, UPT, UPT, URZ, -UR5, URZ ;  /* 0x80000005ff058290 */ /* 0x000fd2000fffe0ff */
[----:B------:R-:W-:-:S04]  /*12b0*/  @!UP1 ULOP3.LUT UR5, URZ, UR7, URZ, 0x33, !UPT ;  /* 0x00000007ff059292 */ /* 0x000fc8000f8e33ff */
[----:B------:R-:W-:-:S04]  /*12c0*/  UIMAD UR8, UR11, UR5, URZ ;  /* 0x000000050b0872a4 */ /* 0x000fc8000f8e02ff */
[----:B------:R-:W-:-:S04]  /*12d0*/  USHF.R.S32.HI UR4, URZ, 0x1f, UR8 ;  /* 0x0000001fff047899 */ /* 0x000fc80008011408 */
[----:B------:R-:W-:-:S06]  /*12e0*/  ULEA.HI UR4, UR4, UR8, URZ, 0x3 ;  /* 0x0000000804047291 */ /* 0x000fcc000f8f18ff */
[----:B------:R-:W-:-:S04]  /*12f0*/  MOV R7, UR4 ;  /* 0x0000000400077c02 */ /* 0x000fc80008000f00 */
[----:B------:R-:W-:-:S05]  /*1300*/  LEA.HI.SX32 R7, R7, R36, 0x1d ;  /* 0x0000002407077211 */ /* 0x000fca00078feaff */
[----:B0-----:R-:W-:Y:S02]  /*1310*/  IMAD.WIDE R4, R7, 0x4, R4 ;  /* 0x0000000407047825 */ /* 0x001fe400078e0204 */
[----:B------:R-:W0:Y:S04]  /*1320*/  LDC.64 R6, c[0x0][0x398] ;  /* 0x0000e600ff067b82 */ /* 0x000e280000000a00 */
[----:B------:R-:W2:Y:S01]  /*1330*/  LDG.E.CONSTANT R5, desc[UR12][R4.64] ;  /* 0x0000000c04057981 */ /* 0x000ea2000c1e9900 */
[----:B------:R-:W-:Y:S02]  /*1340*/  IADD3 R9, PT, PT, R2, UR8, RZ ;  /* 0x0000000802097c10 */ /* 0x000fe4000fffe0ff */
[----:B------:R-:W-:Y:S01]  /*1350*/  SHF.L.U32 R38, R3, 0x4, RZ ;  /* 0x0000000403267819 */ /* 0x000fe200000006ff */
[----:B------:R-:W-:Y:S01]  /*1360*/  UIMAD UR4, UR10, UR11, URZ ;  /* 0x0000000b0a0472a4 */ /* 0x000fe2000f8e02ff */
[----:B------:R-:W1:Y:S01]  /*1370*/  LDCU.64 UR8, c[0x0][0x388] ;  /* 0x00007100ff0877ac */ /* 0x000e620008000a00 */
[----:B0-----:R-:W-:-:S05]  /*1380*/  IMAD.WIDE R6, R9, 0x2, R6 ;  /* 0x0000000209067825 */ /* 0x001fca00078e0206 */
[----:B------:R-:W3:Y:S04]  /*1390*/  LDG.E.CONSTANT R20, desc[UR12][R6.64] ;  /* 0x0000000c06147981 */ /* 0x000ee8000c1e9900 */
[----:B------:R0:W4:Y:S01]  /*13a0*/  LDG.E.CONSTANT R21, desc[UR12][R6.64+0x4] ;  /* 0x0000040c06157981 */ /* 0x000122000c1e9900 */
[----:B------:R-:W-:Y:S01]  /*13b0*/  LOP3.LUT R38, R38, 0x10, RZ, 0xc0, !PT ;  /* 0x0000001026267812 */ /* 0x000fe200078ec0ff */
[----:B------:R-:W-:Y:S01]  /*13c0*/  USHF.L.U32 UR4, UR4, 0x4, URZ ;  /* 0x0000000404047899 */ /* 0x000fe200080006ff */
[----:B------:R-:W-:Y:S01]  /*13d0*/  SHF.R.S32.HI R10, RZ, 0x1f, R2 ;  /* 0x0000001fff0a7819 */ /* 0x000fe20000011402 */
[----:B------:R-:W-:Y:S01]  /*13e0*/  I2F.F16 R8, -0x40 ;  /* 0xffffffc000087906 */ /* 0x000fe20000200c00 */
[----:B------:R-:W-:Y:S01]  /*13f0*/  HFMA2 R24, -RZ, RZ, 0, 0 ;  /* 0x00000000ff187431 */ /* 0x000fe200000001ff */
[----:B------:R-:W-:-:S02]  /*1400*/  CS2R R14, SRZ ;  /* 0x00000000000e7805 */ /* 0x000fc4000001ff00 */
[----:B-----5:R-:W-:Y:S02]  /*1410*/  CS2R R12, SRZ ;  /* 0x00000000000c7805 */ /* 0x020fe4000001ff00 */
[----:B------:R-:W-:Y:S02]  /*1420*/  IADD3 R2, P0, PT, R2, UR4, RZ ;  /* 0x0000000402027c10 */ /* 0x000fe4000ff1e0ff */
[----:B------:R-:W-:Y:S02]  /*1430*/  MOV R55, UR4 ;  /* 0x0000000400377c02 */ /* 0x000fe40008000f00 */
[----:B-1----:R-:W-:Y:S02]  /*1440*/  LEA R54, P1, R2, UR8, 0x2 ;  /* 0x0000000802367c11 */ /* 0x002fe4000f8210ff */
[----:B------:R-:W-:Y:S02]  /*1450*/  LEA.HI.X.SX32 R55, R55, R10, 0x1, P0 ;  /* 0x0000000a37377211 */ /* 0x000fe400000f0eff */
[----:B------:R-:W-:-:S02]  /*1460*/  CS2R R10, SRZ ;  /* 0x00000000000a7805 */ /* 0x000fc4000001ff00 */
[----:B------:R-:W-:Y:S02]  /*1470*/  ISETP.LE.AND P0, PT, R0, UR14, PT ;  /* 0x0000000e00007c0c */ /* 0x000fe4000bf03270 */
[----:B------:R-:W-:Y:S02]  /*1480*/  LEA.HI.X R55, R2, UR9, R55, 0x2, P1 ;  /* 0x0000000902377c11 */ /* 0x000fe400088f1437 */
[----:B------:R-:W-:Y:S02]  /*1490*/  MOV R0, RZ ;  /* 0x000000ff00007202 */ /* 0x000fe40000000f00 */
[----:B--2---:R-:W-:-:S04]  /*14a0*/  SHF.R.U32.HI R3, RZ, R38, R5 ;  /* 0x00000026ff037219 */ /* 0x004fc80000011605 */
[--C-:B------:R-:W-:Y:S02]  /*14b0*/  SHF.R.U32.HI R4, RZ, 0x4, R3.reuse ;  /* 0x00000004ff047819 */ /* 0x100fe40000011603 */
[----:B------:R-:W-:Y:S02]  /*14c0*/  LOP3.LUT R16, R3, 0xf, RZ, 0xc0, !PT ;  /* 0x0000000f03107812 */ /* 0x000fe400078ec0ff */
[----:B------:R-:W-:Y:S02]  /*14d0*/  LOP3.LUT R17, R4, 0xf, RZ, 0xc0, !PT ;  /* 0x0000000f04117812 */ /* 0x000fe400078ec0ff */
[--C-:B------:R-:W-:Y:S02]  /*14e0*/  SHF.R.U32.HI R4, RZ, 0x8, R3.reuse ;  /* 0x00000008ff047819 */ /* 0x100fe40000011603 */
[----:B------:R-:W-:Y:S02]  /*14f0*/  SHF.R.U32.HI R3, RZ, 0xc, R3 ;  /* 0x0000000cff037819 */ /* 0x000fe40000011603 */
[----:B------:R-:W-:-:S02]  /*1500*/  LOP3.LUT R18, R4, 0xf, RZ, 0xc0, !PT ;  /* 0x0000000f04127812 */ /* 0x000fc400078ec0ff */
[----:B------:R-:W-:Y:S02]  /*1510*/  LOP3.LUT R19, R3, 0xf, RZ, 0xc0, !PT ;  /* 0x0000000f03137812 */ /* 0x000fe400078ec0ff */
[----:B------:R-:W-:Y:S02]  /*1520*/  IADD3 R5, PT, PT, R16, 0x1, RZ ;  /* 0x0000000110057810 */ /* 0x000fe40007ffe0ff */
[----:B------:R-:W-:Y:S02]  /*1530*/  IADD3 R9, PT, PT, R19, 0x1, RZ ;  /* 0x0000000113097810 */ /* 0x000fe40007ffe0ff */
[----:B0-----:R-:W-:Y:S02]  /*1540*/  IADD3 R6, PT, PT, R17, 0x1, RZ ;  /* 0x0000000111067810 */ /* 0x001fe40007ffe0ff */
[----:B------:R-:W-:Y:S01]  /*1550*/  IADD3 R4, PT, PT, R18, 0x1, RZ ;  /* 0x0000000112047810 */ /* 0x000fe20007ffe0ff */
[----:B------:R-:W0:Y:S01]  /*1560*/  I2F.F16 R5, R5 ;  /* 0x0000000500057306 */ /* 0x000e220000200c00 */
[----:B------:R-:W-:-:S02]  /*1570*/  IADD3 R16, PT, PT, R16, 0xe401, RZ ;  /* 0x0000e40110107810 */ /* 0x000fc40007ffe0ff */
[----:B------:R-:W-:Y:S02]  /*1580*/  IADD3 R17, PT, PT, R17, 0xe401, RZ ;  /* 0x0000e40111117810 */ /* 0x000fe40007ffe0ff */
[----:B------:R-:W-:Y:S02]  /*1590*/  IADD3 R18, PT, PT, R18, 0xe401, RZ ;  /* 0x0000e40112127810 */ /* 0x000fe40007ffe0ff */
[----:B------:R-:W-:Y:S01]  /*15a0*/  IADD3 R19, PT, PT, R19, 0xe401, RZ ;  /* 0x0000e40113137810 */ /* 0x000fe20007ffe0ff */
[----:B------:R-:W1:Y:S01]  /*15b0*/  I2F.F16 R7, R6 ;  /* 0x0000000600077306 */ /* 0x000e620000200c00 */
[C-C-:B---3--:R-:W-:Y:S02]  /*15c0*/  PRMT R37, R20.reuse, 0x5410, R20.reuse ;  /* 0x0000541014257816 */ /* 0x148fe40000000014 */
[----:B------:R-:W-:Y:S02]  /*15d0*/  PRMT R35, R20, 0x7632, R20 ;  /* 0x0000763214237816 */ /* 0x000fe40000000014 */
[----:B----4-:R-:W-:Y:S01]  /*15e0*/  PRMT R34, R21, 0x5410, R21 ;  /* 0x0000541015227816 */ /* 0x010fe20000000015 */
[----:B0-----:R-:W-:-:S02]  /*15f0*/  HADD2 R31, R8.H0_H0, -R5.H0_H0 ;  /* 0xa0000005081f7230 */ /* 0x001fc40000000800 */
[----:B------:R0:W2:Y:S01]  /*1600*/  I2F.F16 R3, R4 ;  /* 0x0000000400037306 */ /* 0x0000a20000200c00 */
[----:B------:R-:W-:Y:S02]  /*1610*/  PRMT R33, R21, 0x7632, R21 ;  /* 0x0000763215217816 */ /* 0x000fe40000000015 */
[----:B------:R-:W-:Y:S02]  /*1620*/  PRMT R32, R16, 0x5410, R16 ;  /* 0x0000541010207816 */ /* 0x000fe40000000010 */
[----:B------:R-:W-:Y:S01]  /*1630*/  PRMT R30, R17, 0x5410, R17 ;  /* 0x00005410111e7816 */ /* 0x000fe20000000011 */
[----:B-1----:R-:W-:Y:S02]  /*1640*/  HADD2 R29, R8.H0_H0, -R7.H0_H0 ;  /* 0xa0000007081d7230 */ /* 0x002fe40000000800 */
[----:B------:R-:W1:Y:S01]  /*1650*/  I2F.F16 R9, R9 ;  /* 0x0000000900097306 */ /* 0x000e620000200c00 */
[----:B0-----:R-:W-:Y:S02]  /*1660*/  CS2R R4, SRZ ;  /* 0x0000000000047805 */ /* 0x001fe4000001ff00 */
[----:B------:R-:W-:-:S02]  /*1670*/  CS2R R6, SRZ ;  /* 0x0000000000067805 */ /* 0x000fc4000001ff00 */
[----:B------:R-:W-:Y:S02]  /*1680*/  PRMT R28, R18, 0x5410, R18 ;  /* 0x00005410121c7816 */ /* 0x000fe40000000012 */
[----:B------:R-:W-:Y:S01]  /*1690*/  PRMT R26, R19, 0x5410, R19 ;  /* 0x00005410131a7816 */ /* 0x000fe20000000013 */
[C---:B--2---:R-:W-:Y:S01]  /*16a0*/  HADD2 R27, R8.reuse.H0_H0, -R3.H0_H0 ;  /* 0xa0000003081b7230 */ /* 0x044fe20000000800 */
[----:B------:R-:W-:Y:S01]  /*16b0*/  CS2R R2, SRZ ;  /* 0x0000000000027805 */ /* 0x000fe2000001ff00 */
[----:B-1----:R-:W-:Y:S01]  /*16c0*/  HADD2 R25, R8.H0_H0, -R9.H0_H0 ;  /* 0xa000000908197230 */ /* 0x002fe20000000800 */
[----:B------:R-:W-:Y:S01]  /*16d0*/  CS2R R8, SRZ ;  /* 0x0000000000087805 */ /* 0x000fe2000001ff00 */
[----:B------:R-:W-:Y:S06]  /*16e0*/  @P0 BRA `(.L_x_17) ;  /* 0x00000028002c0947 */ /* 0x000fec0003800000 */
[----:B------:R-:W0:Y:S01]  /*16f0*/  S2UR UR8, SR_CgaCtaId ;  /* 0x00000000000879c3 */ /* 0x000e220000008800 */
[----:B------:R-:W-:Y:S01]  /*1700*/  UMOV UR4, 0x400 ;  /* 0x0000040000047882 */ /* 0x000fe20000000000 */
[----:B------:R-:W-:Y:S01]  /*1710*/  MOV R24, RZ ;  /* 0x000000ff00187202 */ /* 0x000fe20000000f00 */
[----:B------:R-:W1:Y:S01]  /*1720*/  LDCU UR11, c[0x0][0x3ac] ;  /* 0x00007580ff0b77ac */ /* 0x000e620008000800 */
[----:B0-----:R-:W-:Y:S02]  /*1730*/  ULEA UR8, UR8, UR4, 0x18 ;  /* 0x0000000408087291 */ /* 0x001fe4000f8ec0ff */
[----:B------:R-:W-:Y:S02]  /*1740*/  UIADD3 UR4, UPT, UPT, UR14, UR7, URZ ;  /* 0x000000070e047290 */ /* 0x000fe4000fffe0ff */
[----:B------:R-:W-:-:S05]  /*1750*/  UIADD3 UR7, UPT, UPT, UR8, 0x200, URZ ;  /* 0x0000020008077890 */ /* 0x000fca000fffe0ff */
[----:B-1----:R-:W-:-:S07]  /*1760*/  UMOV UR8, UR4 ;  /* 0x0000000400087c82 */ /* 0x002fce0008000000 */
.L_x_23:
[----:B------:R-:W-:Y:S02]  /*1770*/  UISETP.NE.AND UP1, UPT, UR14, UR8, UPT ;  /* 0x000000080e00728c */ /* 0x000fe4000bf25270 */
[----:B------:R-:W-:-:S07]  /*1780*/  UISETP.GE.AND UP0, UPT, UR6, 0x1, UPT ;  /* 0x000000010600788c */ /* 0x000fce000bf06270 */
[----:B------:R-:W-:Y:S05]  /*1790*/  BRA.U UP1, `(.L_x_18) ;  /* 0x0000000101cc7547 */ /* 0x000fea000b800000 */
[----:B------:R-:W0:Y:S08]  /*17a0*/  LDC R20, c[0x0][0x3ac] ;  /* 0x0000eb00ff147b82 */ /* 0x000e300000000800 */
[----:B------:R-:W1:Y:S01]  /*17b0*/  LDC.64 R16, c[0x0][0x390] ;  /* 0x0000e400ff107b82 */ /* 0x000e620000000a00 */
[----:B------:R-:W2:Y:S01]  /*17c0*/  S2R R21, SR_CTAID.X ;  /* 0x0000000000157919 */ /* 0x000ea20000002500 */
[----:B------:R-:W2:Y:S01]  /*17d0*/  S2R R22, SR_TID.X ;  /* 0x0000000000167919 */ /* 0x000ea20000002100 */
[----:B0-----:R-:W-:-:S05]  /*17e0*/  IMAD R20, R20, UR5, R20 ;  /* 0x0000000514147c24 */ /* 0x001fca000f8e0214 */
[----:B------:R-:W-:-:S04]  /*17f0*/  SHF.R.S32.HI R19, RZ, 0x1f, R20 ;  /* 0x0000001fff137819 */ /* 0x000fc80000011414 */
[----:B------:R-:W-:-:S04]  /*1800*/  LEA.HI R19, R19, R20, RZ, 0x3 ;  /* 0x0000001413137211 */ /* 0x000fc800078f18ff */
[----:B------:R-:W-:-:S05]  /*1810*/  LEA.HI.SX32 R19, R19, R36, 0x1d ;  /* 0x0000002413137211 */ /* 0x000fca00078feaff */
[----:B-1----:R-:W-:Y:S02]  /*1820*/  IMAD.WIDE R16, R19, 0x4, R16 ;  /* 0x0000000413107825 */ /* 0x002fe400078e0210 */
[----:B------:R-:W0:Y:S04]  /*1830*/  LDC.64 R18, c[0x0][0x398] ;  /* 0x0000e600ff127b82 */ /* 0x000e280000000a00 */
[----:B------:R-:W3:Y:S01]  /*1840*/  LDG.E.CONSTANT R17, desc[UR12][R16.64] ;  /* 0x0000000c10117981 */ /* 0x000ee2000c1e9900 */
[----:B--2---:R-:W-:-:S04]  /*1850*/  LEA R21, R21, R22, 0x7 ;  /* 0x0000001615157211 */ /* 0x004fc800078e38ff */
[----:B------:R-:W-:-:S05]  /*1860*/  LEA R21, R21, R20, 0x2 ;  /* 0x0000001415157211 */ /* 0x000fca00078e10ff */
[----:B0-----:R-:W-:-:S05]  /*1870*/  IMAD.WIDE R18, R21, 0x2, R18 ;  /* 0x0000000215127825 */ /* 0x001fca00078e0212 */
[----:B------:R-:W2:Y:S04]  /*1880*/  LDG.E.CONSTANT R35, desc[UR12][R18.64] ;  /* 0x0000000c12237981 */ /* 0x000ea8000c1e9900 */
[----:B------:R0:W4:Y:S01]  /*1890*/  LDG.E.CONSTANT R33, desc[UR12][R18.64+0x4] ;  /* 0x0000040c12217981 */ /* 0x000122000c1e9900 */
[----:B------:R-:W-:Y:S01]  /*18a0*/  I2F.F16 R25, -0x40 ;  /* 0xffffffc000197906 */ /* 0x000fe20000200c00 */
[----:B------:R-:W-:Y:S01]  /*18b0*/  UIADD3 UR5, UPT, UPT, UR5, 0x1, URZ ;  /* 0x0000000105057890 */ /* 0x000fe2000fffe0ff */
[----:B------:R-:W-:Y:S01]  /*18c0*/  UMOV UR8, UR4 ;  /* 0x0000000400087c82 */ /* 0x000fe20008000000 */
[----:B---3--:R-:W-:-:S04]  /*18d0*/  SHF.R.U32.HI R20, RZ, R38, R17 ;  /* 0x00000026ff147219 */ /* 0x008fc80000011611 */
[----:B------:R-:W-:Y:S02]  /*18e0*/  LOP3.LUT R16, R20, 0xf, RZ, 0xc0, !PT ;  /* 0x0000000f14107812 */ /* 0x000fe400078ec0ff */
[--C-:B------:R-:W-:Y:S02]  /*18f0*/  SHF.R.U32.HI R17, RZ, 0x4, R20.reuse ;  /* 0x00000004ff117819 */ /* 0x100fe40000011614 */
[--C-:B------:R-:W-:Y:S02]  /*1900*/  SHF.R.U32.HI R21, RZ, 0x8, R20.reuse ;  /* 0x00000008ff157819 */ /* 0x100fe40000011614 */
[----:B------:R-:W-:Y:S02]  /*1910*/  SHF.R.U32.HI R20, RZ, 0xc, R20 ;  /* 0x0000000cff147819 */ /* 0x000fe40000011614 */
[----:B------:R-:W-:Y:S02]  /*1920*/  LOP3.LUT R17, R17, 0xf, RZ, 0xc0, !PT ;  /* 0x0000000f11117812 */ /* 0x000fe400078ec0ff */
        /* <DEDUP_REMOVED lines=12> */
[----:B--2---:R-:W-:Y:S02]  /*19f0*/  PRMT R37, R35, 0x5410, R35 ;  /* 0x0000541023257816 */ /* 0x004fe40000000023 */
[----:B----4-:R-:W-:Y:S02]  /*1a00*/  PRMT R34, R33, 0x5410, R33 ;  /* 0x0000541021227816 */ /* 0x010fe40000000021 */
[----:B------:R-:W-:Y:S01]  /*1a10*/  PRMT R35, R35, 0x7632, R35 ;  /* 0x0000763223237816 */ /* 0x000fe20000000023 */
[----:B0-----:R-:W-:-:S02]  /*1a20*/  HADD2 R31, R25.H0_H0, -R22.H0_H0 ;  /* 0xa0000016191f7230 */ /* 0x001fc40000000800 */
[----:B------:R-:W0:Y:S01]  /*1a30*/  I2F.F16 R18, R18 ;  /* 0x0000001200127306 */ /* 0x000e220000200c00 */
[----:B------:R-:W-:Y:S02]  /*1a40*/  PRMT R33, R33, 0x7632, R33 ;  /* 0x0000763221217816 */ /* 0x000fe40000000021 */
[----:B------:R-:W-:Y:S02]  /*1a50*/  PRMT R32, R16, 0x5410, R16 ;  /* 0x0000541010207816 */ /* 0x000fe40000000010 */
[----:B------:R-:W-:Y:S01]  /*1a60*/  PRMT R30, R17, 0x5410, R17 ;  /* 0x00005410111e7816 */ /* 0x000fe20000000011 */
[C---:B-1----:R-:W-:Y:S02]  /*1a70*/  HADD2 R29, R25.reuse.H0_H0, -R23.H0_H0 ;  /* 0xa0000017191d7230 */ /* 0x042fe40000000800 */
[----:B------:R-:W1:Y:S01]  /*1a80*/  I2F.F16 R19, R19 ;  /* 0x0000001300137306 */ /* 0x000e620000200c00 */
[----:B------:R-:W-:Y:S02]  /*1a90*/  PRMT R28, R21, 0x5410, R21 ;  /* 0x00005410151c7816 */ /* 0x000fe40000000015 */
[----:B------:R-:W-:Y:S01]  /*1aa0*/  PRMT R26, R20, 0x5410, R20 ;  /* 0x00005410141a7816 */ /* 0x000fe20000000014 */
[----:B0-----:R-:W-:-:S02]  /*1ab0*/  HADD2 R27, R25.H0_H0, -R18.H0_H0 ;  /* 0xa0000012191b7230 */ /* 0x001fc40000000800 */
[----:B-1----:R-:W-:-:S07]  /*1ac0*/  HADD2 R25, R25.H0_H0, -R19.H0_H0 ;  /* 0xa000001319197230 */ /* 0x002fce0000000800 */
.L_x_18:
[----:B------:R-:W-:Y:S05]  /*1ad0*/  BRA.U !UP0, `(.L_x_19) ;  /* 0x00000009083c7547 */ /* 0x000fea000b800000 */
[----:B------:R-:W2:Y:S01]  /*1ae0*/  LDG.E.128.CONSTANT R16, desc[UR12][R54.64] ;  /* 0x0000000c36107981 */ /* 0x000ea2000c1e9d00 */
[----:B------:R-:W-:-:S03]  /*1af0*/  UISETP.NE.AND UP1, UPT, UR6, 0x1, UPT ;  /* 0x000000010600788c */ /* 0x000fc6000bf25270 */
[----:B------:R-:W0:Y:S01]  /*1b00*/  LDS.128 R20, [UR7+-0x200] ;  /* 0xfffe0007ff147984 */ /* 0x000e220008000c00 */
[C---:B--2---:R-:W-:Y:S02]  /*1b10*/  LOP3.LUT R43, R17.reuse, 0xf000f0, RZ, 0xc0, !PT ;  /* 0x00f000f0112b7812 */ /* 0x044fe400078ec0ff */
[C---:B------:R-:W-:Y:S02]  /*1b20*/  LOP3.LUT R40, R16.reuse, 0xf000f, RZ, 0xc0, !PT ;  /* 0x000f000f10287812 */ /* 0x040fe400078ec0ff */
[----:B------:R-:W-:Y:S02]  /*1b30*/  LOP3.LUT R41, R16, 0xf000f0, RZ, 0xc0, !PT ;  /* 0x00f000f010297812 */ /* 0x000fe400078ec0ff */
[----:B------:R-:W-:Y:S02]  /*1b40*/  LOP3.LUT R42, R17, 0xf000f, RZ, 0xc0, !PT ;  /* 0x000f000f112a7812 */ /* 0x000fe400078ec0ff */
[C---:B------:R-:W-:Y:S02]  /*1b50*/  LOP3.LUT R49, R18.reuse, 0xf000f, RZ, 0xc0, !PT ;  /* 0x000f000f12317812 */ /* 0x040fe400078ec0ff */
[----:B------:R-:W-:-:S02]  /*1b60*/  LOP3.LUT R50, R18, 0xf000f0, RZ, 0xc0, !PT ;  /* 0x00f000f012327812 */ /* 0x000fc400078ec0ff */
[----:B------:R-:W-:Y:S02]  /*1b70*/  SHF.R.U32.HI R48, RZ, 0x8, R18 ;  /* 0x00000008ff307819 */ /* 0x000fe40000011612 */
[----:B------:R-:W-:Y:S02]  /*1b80*/  LOP3.LUT R18, R19, 0xf000f, RZ, 0xc0, !PT ;  /* 0x000f000f13127812 */ /* 0x000fe400078ec0ff */
[----:B------:R-:W-:Y:S02]  /*1b90*/  LOP3.LUT R44, R43, 0x64006400, RZ, 0xfc, !PT ;  /* 0x640064002b2c7812 */ /* 0x000fe400078efcff */
[----:B------:R-:W-:Y:S02]  /*1ba0*/  LOP3.LUT R47, R40, 0x64006400, RZ, 0xfc, !PT ;  /* 0x64006400282f7812 */ /* 0x000fe400078efcff */
[----:B------:R-:W-:Y:S01]  /*1bb0*/  LOP3.LUT R46, R41, 0x64006400, RZ, 0xfc, !PT ;  /* 0x64006400292e7812 */ /* 0x000fe200078efcff */
[----:B------:R-:W-:Y:S01]  /*1bc0*/  HFMA2 R44, R44, 0.0625, 0.0625, R29 ;  /* 0x2c002c002c2c7831 */ /* 0x000fe2000000001d */
[----:B------:R-:W-:Y:S01]  /*1bd0*/  LOP3.LUT R45, R42, 0x64006400, RZ, 0xfc, !PT ;  /* 0x640064002a2d7812 */ /* 0x000fe200078efcff */
[----:B------:R-:W-:Y:S01]  /*1be0*/  HFMA2 R47, R47, 1, 1, R32 ;  /* 0x3c003c002f2f7831 */ /* 0x000fe20000000020 */
[----:B------:R-:W-:Y:S01]  /*1bf0*/  LOP3.LUT R43, R49, 0x64006400, RZ, 0xfc, !PT ;  /* 0x64006400312b7812 */ /* 0x000fe200078efcff */
[----:B------:R-:W-:Y:S01]  /*1c00*/  HFMA2 R46, R46, 0.0625, 0.0625, R31 ;  /* 0x2c002c002e2e7831 */ /* 0x000fe2000000001f */
[----:B------:R-:W-:Y:S01]  /*1c10*/  LOP3.LUT R51, R19, 0xf000f0, RZ, 0xc0, !PT ;  /* 0x00f000f013337812 */ /* 0x000fe200078ec0ff */
[----:B------:R-:W-:Y:S01]  /*1c20*/  HADD2 R45, R45, R30 ;  /* 0x0000001e2d2d7230 */ /* 0x000fe20000000000 */
[----:B------:R-:W-:Y:S01]  /*1c30*/  LOP3.LUT R41, R18, 0x64006400, RZ, 0xfc, !PT ;  /* 0x6400640012297812 */ /* 0x000fe200078efcff */
[----:B------:R-:W-:Y:S01]  /*1c40*/  HFMA2 R43, R43, 1, 1, R28 ;  /* 0x3c003c002b2b7831 */ /* 0x000fe2000000001c */
[----:B------:R-:W-:Y:S01]  /*1c50*/  LOP3.LUT R42, R50, 0x64006400, RZ, 0xfc, !PT ;  /* 0x64006400322a7812 */ /* 0x000fe200078efcff */
[----:B0-----:R-:W-:Y:S01]  /*1c60*/  HFMA2 R18, R47, R20, RZ ;  /* 0x000000142f127231 */ /* 0x001fe200000000ff */
[----:B------:R-:W-:Y:S01]  /*1c70*/  LOP3.LUT R40, R51, 0x64006400, RZ, 0xfc, !PT ;  /* 0x6400640033287812 */ /* 0x000fe200078efcff */
[----:B------:R-:W-:-:S02]  /*1c80*/  HADD2 R41, R41, R26 ;  /* 0x0000001a29297230 */ /* 0x000fc40000000000 */
[-C--:B------:R-:W-:Y:S02]  /*1c90*/  HFMA2 R56, R43, R20.reuse, RZ ;  /* 0x000000142b387231 */ /* 0x080fe400000000ff */
[-C--:B------:R-:W-:Y:S02]  /*1ca0*/  HFMA2 R52, R45, R20.reuse, RZ.H0_H0 ;  /* 0x000000142d347231 */ /* 0x080fe400000400ff */
[----:B------:R-:W-:Y:S02]  /*1cb0*/  HFMA2 R42, R42, 0.0625, 0.0625, R27 ;  /* 0x2c002c002a2a7831 */ /* 0x000fe4000000001b */
[----:B------:R-:W-:Y:S01]  /*1cc0*/  HFMA2 R40, R40, 0.0625, 0.0625, R25 ;  /* 0x2c002c0028287831 */ /* 0x000fe20000000019 */
[----:B------:R-:W-:Y:S01]  /*1cd0*/  SHF.R.U32.HI R16, RZ, 0x8, R16 ;  /* 0x00000008ff107819 */ /* 0x000fe20000011610 */
[----:B------:R-:W-:Y:S01]  /*1ce0*/  HFMA2 R20, R41, R20, RZ.H0_H0 ;  /* 0x0000001429147231 */ /* 0x000fe200000400ff */
[----:B------:R-:W-:Y:S01]  /*1cf0*/  SHF.R.U32.HI R17, RZ, 0x8, R17 ;  /* 0x00000008ff117819 */ /* 0x000fe20000011611 */
[-C--:B------:R-:W-:Y:S01]  /*1d00*/  HFMA2 R18, R46, R21.reuse, R18 ;  /* 0x000000152e127231 */ /* 0x080fe20000000012 */
[----:B------:R-:W-:Y:S01]  /*1d10*/  SHF.R.U32.HI R19, RZ, 0x8, R19 ;  /* 0x00000008ff137819 */ /* 0x000fe20000011613 */
[----:B------:R-:W-:-:S02]  /*1d20*/  HFMA2 R52, R44, R21, R52 ;  /* 0x000000152c347231 */ /* 0x000fc40000000034 */
[-C--:B------:R-:W-:Y:S02]  /*1d30*/  HFMA2 R56, R42, R21.reuse, R56 ;  /* 0x000000152a387231 */ /* 0x080fe40000000038 */
[----:B------:R-:W-:Y:S01]  /*1d40*/  HFMA2 R20, R40, R21, R20 ;  /* 0x0000001528147231 */ /* 0x000fe20000000014 */
[----:B------:R-:W-:Y:S02]  /*1d50*/  LOP3.LUT R21, R16, 0xf000f, RZ, 0xc0, !PT ;  /* 0x000f000f10157812 */ /* 0x000fe400078ec0ff */
[----:B------:R-:W-:Y:S02]  /*1d60*/  LOP3.LUT R49, R17, 0xf000f, RZ, 0xc0, !PT ;  /* 0x000f000f11317812 */ /* 0x000fe400078ec0ff */
[----:B------:R-:W-:Y:S02]  /*1d70*/  LOP3.LUT R50, R48, 0xf000f, RZ, 0xc0, !PT ;  /* 0x000f000f30327812 */ /* 0x000fe400078ec0ff */
[----:B------:R-:W-:Y:S02]  /*1d80*/  LOP3.LUT R53, R19, 0xf000f, RZ, 0xc0, !PT ;  /* 0x000f000f13357812 */ /* 0x000fe400078ec0ff */
[----:B------:R-:W-:-:S02]  /*1d90*/  LOP3.LUT R21, R21, 0x64006400, RZ, 0xfc, !PT ;  /* 0x6400640015157812 */ /* 0x000fc400078efcff */
[----:B------:R-:W-:Y:S02]  /*1da0*/  LOP3.LUT R49, R49, 0x64006400, RZ, 0xfc, !PT ;  /* 0x6400640031317812 */ /* 0x000fe400078efcff */
[----:B------:R-:W-:Y:S01]  /*1db0*/  LOP3.LUT R51, R50, 0x64006400, RZ, 0xfc, !PT ;  /* 0x6400640032337812 */ /* 0x000fe200078efcff */
[----:B------:R-:W-:Y:S01]  /*1dc0*/  HADD2 R21, R21, R32 ;  /* 0x0000002015157230 */ /* 0x000fe20000000000 */
[----:B------:R-:W-:Y:S01]  /*1dd0*/  LOP3.LUT R53, R53, 0x64006400, RZ, 0xfc, !PT ;  /* 0x6400640035357812 */ /* 0x000fe200078efcff */
[----:B------:R-:W-:Y:S01]  /*1de0*/  HFMA2 R49, R49, 1, 1, R30 ;  /* 0x3c003c0031317831 */ /* 0x000fe2000000001e */
[----:B------:R-:W-:Y:S01]  /*1df0*/  LOP3.LUT R16, R16, 0xf000f0, RZ, 0xc0, !PT ;  /* 0x00f000f010107812 */ /* 0x000fe200078ec0ff */
[----:B------:R-:W-:Y:S01]  /*1e00*/  HADD2 R51, R51, R28 ;  /* 0x0000001c33337230 */ /* 0x000fe20000000000 */
[----:B------:R-:W-:Y:S01]  /*1e10*/  LOP3.LUT R48, R48, 0xf000f0, RZ, 0xc0, !PT ;  /* 0x00f000f030307812 */ /* 0x000fe200078ec0ff */
[----:B------:R-:W-:Y:S01]  /*1e20*/  HFMA2 R53, R53, 1, 1, R26 ;  /* 0x3c003c0035357831 */ /* 0x000fe2000000001a */
[----:B------:R-:W-:Y:S01]  /*1e30*/  LOP3.LUT R17, R17, 0xf000f0, RZ, 0xc0, !PT ;  /* 0x00f000f011117812 */ /* 0x000fe200078ec0ff */
[-C--:B------:R-:W-:Y:S01]  /*1e40*/  HFMA2 R18, R21, R22.reuse, R18 ;  /* 0x0000001615127231 */ /* 0x080fe20000000012 */
[----:B------:R-:W-:Y:S01]  /*1e50*/  LOP3.LUT R19, R19, 0xf000f0, RZ, 0xc0, !PT ;  /* 0x00f000f013137812 */ /* 0x000fe200078ec0ff */
[-C--:B------:R-:W-:Y:S01]  /*1e60*/  HFMA2 R52, R49, R22.reuse, R52 ;  /* 0x0000001631347231 */ /* 0x080fe20000000034 */
[----:B------:R-:W-:Y:S01]  /*1e70*/  LOP3.LUT R16, R16, 0x64006400, RZ, 0xfc, !PT ;  /* 0x6400640010107812 */ /* 0x000fe200078efcff */
[-C--:B------:R-:W-:Y:S01]  /*1e80*/  HFMA2 R56, R51, R22.reuse, R56 ;  /* 0x0000001633387231 */ /* 0x080fe20000000038 */
[----:B------:R-:W-:Y:S01]  /*1e90*/  LOP3.LUT R48, R48, 0x64006400, RZ, 0xfc, !PT ;  /* 0x6400640030307812 */ /* 0x000fe200078efcff */
[----:B------:R-:W-:Y:S01]  /*1ea0*/  HFMA2 R57, R53, R22, R20 ;  /* 0x0000001635397231 */ /* 0x000fe20000000014 */
[----:B------:R-:W-:Y:S01]  /*1eb0*/  LOP3.LUT R22, R17, 0x64006400, RZ, 0xfc, !PT ;  /* 0x6400640011167812 */ /* 0x000fe200078efcff */
[----:B------:R-:W-:Y:S01]  /*1ec0*/  HFMA2 R20, R16, 0.0625, 0.0625, R31 ;  /* 0x2c002c0010147831 */ /* 0x000fe2000000001f */
[----:B------:R-:W-:Y:S01]  /*1ed0*/  LOP3.LUT R50, R19, 0x64006400, RZ, 0xfc, !PT ;  /* 0x6400640013327812 */ /* 0x000fe200078efcff */
[----:B------:R-:W-:-:S02]  /*1ee0*/  HFMA2 R48, R48, 0.0625, 0.0625, R27 ;  /* 0x2c002c0030307831 */ /* 0x000fc4000000001b */
[----:B------:R-:W-:Y:S02]  /*1ef0*/  HFMA2 R22, R22, 0.0625, 0.0625, R29 ;  /* 0x2c002c0016167831 */ /* 0x000fe4000000001d */
[-C--:B------:R-:W-:Y:S02]  /*1f00*/  HFMA2 R18, R20, R23.reuse, R18 ;  /* 0x0000001714127231 */ /* 0x080fe40000000012 */
[----:B------:R-:W-:Y:S02]  /*1f10*/  HFMA2 R50, R50, 0.0625, 0.0625, R25 ;  /* 0x2c002c0032327831 */ /* 0x000fe40000000019 */
[-C--:B------:R-:W-:Y:S02]  /*1f20*/  HFMA2 R17, R48, R23.reuse, R56 ;  /* 0x0000001730117231 */ /* 0x080fe40000000038 */
[----:B------:R-:W-:Y:S02]  /*1f30*/  HFMA2 R52, R22, R23, R52 ;  /* 0x0000001716347231 */ /* 0x000fe40000000034 */
[----:B------:R-:W-:-:S02]  /*1f40*/  HFMA2 R12, R18, R37, R12 ;  /* 0x00000025120c7231 */ /* 0x000fc4000000000c */
[----:B------:R-:W-:Y:S02]  /*1f50*/  HFMA2 R57, R50, R23, R57 ;  /* 0x0000001732397231 */ /* 0x000fe40000000039 */
[----:B------:R-:W-:Y:S02]  /*1f60*/  HFMA2 R10, R17, R34, R10 ;  /* 0x00000022110a7231 */ /* 0x000fe4000000000a */
[----:B------:R-:W-:Y:S02]  /*1f70*/  HFMA2 R11, R52, R35, R11 ;  /* 0x00000023340b7231 */ /* 0x000fe4000000000b */
[----:B------:R-:W-:Y:S01]  /*1f80*/  HFMA2 R9, R57, R33, R9 ;  /* 0x0000002139097231 */ /* 0x000fe20000000009 */
[----:B------:R-:W-:Y:S06]  /*1f90*/  BRA.U !UP1, `(.L_x_19) ;  /* 0x00000005090c7547 */ /* 0x000fec000b800000 */
[----:B------:R-:W0:Y:S01]  /*1fa0*/  LDS.128 R16, [UR7+-0x100] ;  /* 0xffff0007ff107984 */ /* 0x000e220008000c00 */
[----:B------:R-:W-:Y:S01]  /*1fb0*/  UISETP.NE.AND UP1, UPT, UR6, 0x2, UPT ;  /* 0x000000020600788c */ /* 0x000fe2000bf25270 */
[-C--:B0-----:R-:W-:Y:S02]  /*1fc0*/  HFMA2 R23, R47, R16.reuse, RZ ;  /* 0x000000102f177231 */ /* 0x081fe400000000ff */
[-C--:B------:R-:W-:Y:S02]  /*1fd0*/  HFMA2 R52, R45, R16.reuse, RZ.H0_H0 ;  /* 0x000000102d347231 */ /* 0x080fe400000400ff */
[-C--:B------:R-:W-:Y:S02]  /*1fe0*/  HFMA2 R56, R43, R16.reuse, RZ ;  /* 0x000000102b387231 */ /* 0x080fe400000000ff */
[----:B------:R-:W-:Y:S02]  /*1ff0*/  HFMA2 R16, R41, R16, RZ.H0_H0 ;  /* 0x0000001029107231 */ /* 0x000fe400000400ff */
[----:B------:R-:W-:-:S02]  /*2000*/  HFMA2 R23, R46, R17, R23 ;  /* 0x000000112e177231 */ /* 0x000fc40000000017 */
[-C--:B------:R-:W-:Y:S02]  /*2010*/  HFMA2 R52, R44, R17.reuse, R52 ;  /* 0x000000112c347231 */ /* 0x080fe40000000034 */
[-C--:B------:R-:W-:Y:S02]  /*2020*/  HFMA2 R56, R42, R17.reuse, R56 ;  /* 0x000000112a387231 */ /* 0x080fe40000000038 */
[----:B------:R-:W-:Y:S02]  /*2030*/  HFMA2 R16, R40, R17, R16 ;  /* 0x0000001128107231 */ /* 0x000fe40000000010 */
[-C--:B------:R-:W-:Y:S02]  /*2040*/  HFMA2 R23, R21, R18.reuse, R23 ;  /* 0x0000001215177231 */ /* 0x080fe40000000017 */
[-C--:B------:R-:W-:Y:S02]  /*2050*/  HFMA2 R52, R49, R18.reuse, R52 ;  /* 0x0000001231347231 */ /* 0x080fe40000000034 */
[----:B------:R-:W-:-:S02]  /*2060*/  HFMA2 R56, R51, R18, R56 ;  /* 0x0000001233387231 */ /* 0x000fc40000000038 */
[----:B------:R-:W-:Y:S02]  /*2070*/  HFMA2 R16, R53, R18, R16 ;  /* 0x0000001235107231 */ /* 0x000fe40000000010 */
[-C--:B------:R-:W-:Y:S02]  /*2080*/  HFMA2 R23, R20, R19.reuse, R23 ;  /* 0x0000001314177231 */ /* 0x080fe40000000017 */
[-C--:B------:R-:W-:Y:S02]  /*2090*/  HFMA2 R52, R22, R19.reuse, R52 ;  /* 0x0000001316347231 */ /* 0x080fe40000000034 */
[-C--:B------:R-:W-:Y:S02]  /*20a0*/  HFMA2 R17, R48, R19.reuse, R56 ;  /* 0x0000001330117231 */ /* 0x080fe40000000038 */
[----:B------:R-:W-:Y:S02]  /*20b0*/  HFMA2 R16, R50, R19, R16 ;  /* 0x0000001332107231 */ /* 0x000fe40000000010 */
[----:B------:R-:W-:-:S02]  /*20c0*/  HFMA2 R8, R23, R37, R8 ;  /* 0x0000002517087231 */ /* 0x000fc40000000008 */
[----:B------:R-:W-:Y:S02]  /*20d0*/  HFMA2 R7, R52, R35, R7 ;  /* 0x0000002334077231 */ /* 0x000fe40000000007 */
[----:B------:R-:W-:Y:S02]  /*20e0*/  HFMA2 R6, R17, R34, R6 ;  /* 0x0000002211067231 */ /* 0x000fe40000000006 */
[----:B------:R-:W-:Y:S01]  /*20f0*/  HFMA2 R5, R16, R33, R5 ;  /* 0x0000002110057231 */ /* 0x000fe20000000005 */
[----:B------:R-:W-:Y:S06]  /*2100*/  BRA.U !UP1, `(.L_x_19) ;  /* 0x0000000109b07547 */ /* 0x000fec000b800000 */
[----:B------:R-:W0:Y:S01]  /*2110*/  LDS.128 R16, [UR7] ;  /* 0x00000007ff107984 */ /* 0x000e220008000c00 */
        /* <DEDUP_REMOVED lines=22> */
[----:B------:R-:W0:Y:S02]  /*2280*/  LDS.128 R16, [UR7+0x100] ;  /* 0x00010007ff107984 */ /* 0x000e240008000c00 */
        /* <DEDUP_REMOVED lines=19> */
[----:B------:R-:W-:-:S07]  /*23c0*/  HFMA2 R24, R16, R33, R24 ;  /* 0x0000002110187231 */ /* 0x000fce0000000018 */
.L_x_19:
[----:B------:R-:W-:-:S05]  /*23d0*/  MOV R17, UR11 ;  /* 0x0000000b00117c02 */ /* 0x000fca0008000f00 */
[----:B------:R-:W-:Y:S01]  /*23e0*/  IMAD.WIDE R54, R17, 0x4, R54 ;  /* 0x0000000411367825 */ /* 0x000fe200078e0236 */
[----:B------:R-:W-:Y:S06]  /*23f0*/  BRA.U !UP0, `(.L_x_20) ;  /* 0x00000009083c7547 */ /* 0x000fec000b800000 */
        /* <DEDUP_REMOVED lines=16> */
[----:B------:R-:W-:Y:S01]  /*2500*/  HADD2 R47, R47, R32 ;  /* 0x000000202f2f7230 */ /* 0x000fe20000000000 */
        /* <DEDUP_REMOVED lines=82> */
[----:B------:R-:W0:Y:S01]  /*2a30*/  LDS.128 R16, [UR7+0x10] ;  /* 0x00001007ff107984 */ /* 0x000e220008000c00 */
        /* <DEDUP_REMOVED lines=43> */
.L_x_20:
        /* <DEDUP_REMOVED lines=146> */
.L_x_21:
        /* <DEDUP_REMOVED lines=146> */
.L_x_22:
[----:B------:R-:W-:Y:S01]  /*3f30*/  UIADD3 UR14, UPT, UPT, UR14, 0x20, URZ ;  /* 0x000000200e0e7890 */ /* 0x000fe2000fffe0ff */
[----:B------:R-:W-:Y:S01]  /*3f40*/  MOV R17, UR11 ;  /* 0x0000000b00117c02 */ /* 0x000fe20008000f00 */
[----:B------:R-:W-:Y:S02]  /*3f50*/  UIADD3 UR4, UPT, UPT, UR4, 0x20, URZ ;  /* 0x0000002004047890 */ /* 0x000fe4000fffe0ff */
[----:B------:R-:W-:Y:S02]  /*3f60*/  UIADD3 UR7, UPT, UPT, UR7, 0x40, URZ ;  /* 0x0000004007077890 */ /* 0x000fe4000fffe0ff */
[----:B------:R-:W-:Y:S01]  /*3f70*/  ISETP.LE.AND P0, PT, R39, UR14, PT ;  /* 0x0000000e27007c0c */ /* 0x000fe2000bf03270 */
[----:B------:R-:W-:-:S12]  /*3f80*/  IMAD.WIDE R54, R17, 0x4, R54 ;  /* 0x0000000411367825 */ /* 0x000fd800078e0236 */
[----:B------:R-:W-:Y:S05]  /*3f90*/  @!P0 BRA `(.L_x_23) ;  /* 0xffffffd400f48947 */ /* 0x000fea000383ffff */
.L_x_17:
[----:B------:R-:W-:-:S13]  /*3fa0*/  ISETP.LT.AND P0, PT, RZ, UR6, PT ;  /* 0x00000006ff007c0c */ /* 0x000fda000bf01270 */
[----:B------:R-:W-:Y:S05]  /*3fb0*/  @!P0 EXIT ;  /* 0x000000000000894d */ /* 0x000fea0003800000 */
[----:B------:R-:W0:Y:S01]  /*3fc0*/  S2R R18, SR_CTAID.X ;  /* 0x0000000000127919 */ /* 0x000e220000002500 */
[----:B------:R-:W1:Y:S01]  /*3fd0*/  LDC.64 R16, c[0x0][0x3a0] ;  /* 0x0000e800ff107b82 */ /* 0x000e620000000a00 */
[----:B------:R-:W-:Y:S01]  /*3fe0*/  HADD2 R12, R12.H0_H0, R12.H1_H1 ;  /* 0x3000000c0c0c7230 */ /* 0x000fe20000000800 */
[----:B------:R-:W0:Y:S01]  /*3ff0*/  S2R R19, SR_TID.X ;  /* 0x0000000000137919 */ /* 0x000e220000002100 */
[----:B------:R-:W2:Y:S01]  /*4000*/  S2R R20, SR_CTAID.Y ;  /* 0x0000000000147919 */ /* 0x000ea20000002600 */
[----:B0-----:R-:W-:Y:S01]  /*4010*/  LEA R19, R18, R19, 0x7 ;  /* 0x0000001312137211 */ /* 0x001fe200078e38ff */
[----:B------:R-:W-:-:S04]  /*4020*/  HADD2 R18, R11.H0_H0, R11.H1_H1 ;  /* 0x3000000b0b127230 */ /* 0x000fc80000000800 */
[----:B--2---:R-:W-:Y:S01]  /*4030*/  IMAD R19, R20, UR11, R19 ;  /* 0x0000000b14137c24 */ /* 0x004fe2000f8e0213 */
[----:B------:R-:W-:-:S04]  /*4040*/  PRMT R12, R12, 0x5410, R18 ;  /* 0x000054100c0c7816 */ /* 0x000fc80000000012 */
[----:B------:R-:W-:-:S05]  /*4050*/  SHF.L.U32 R19, R19, 0x2, RZ ;  /* 0x0000000213137819 */ /* 0x000fca00000006ff */
[----:B-1----:R-:W-:-:S05]  /*4060*/  IMAD.WIDE R16, R19, 0x2, R16 ;  /* 0x0000000213107825 */ /* 0x002fca00078e0210 */
[----:B------:R0:W-:Y:S01]  /*4070*/  ATOM.E.ADD.F16x2.RN.STRONG.GPU P0, RZ, desc[UR12][R16.64], R12 ;  /* 0x8000000c10ff79a2 */ /* 0x0001e2000c10e10c */
[----:B------:R-:W-:Y:S01]  /*4080*/  HADD2 R19, R10.H0_H0, R10.H1_H1 ;  /* 0x3000000a0a137230 */ /* 0x000fe20000000800 */
[----:B------:R-:W-:Y:S01]  /*4090*/  BSSY.RECONVERGENT B0, `(.L_x_24) ;  /* 0x0000011000007945 */ /* 0x000fe20003800200 */
[----:B------:R-:W-:-:S05]  /*40a0*/  HADD2 R20, R9.H0_H0, R9.H1_H1 ;  /* 0x3000000909147230 */ /* 0x000fca0000000800 */
[----:B------:R-:W-:Y:S01]  /*40b0*/  PRMT R19, R19, 0x5410, R20 ;  /* 0x0000541013137816 */ /* 0x000fe20000000014 */
[----:B0-----:R-:W-:Y:S06]  /*40c0*/  @P0 BRA `(.L_x_25) ;  /* 0x0000000000340947 */ /* 0x001fec0003800000 */
[----:B------:R-:W0:Y:S02]  /*40d0*/  QSPC.E.S P0, RZ, [R16] ;  /* 0x0000000010ff73aa */ /* 0x000e240000000500 */
[----:B0-----:R-:W-:Y:S05]  /*40e0*/  @!P0 BRA `(.L_x_26) ;  /* 0x0000000000208947 */ /* 0x001fea0003800000 */
[----:B------:R-:W-:Y:S02]  /*40f0*/  MOV R10, R16 ;  /* 0x00000010000a7202 */ /* 0x000fe40000000f00 */
[----:B------:R-:W-:Y:S02]  /*4100*/  PRMT R12, R12, 0x5410, R18 ;  /* 0x000054100c0c7816 */ /* 0x000fe40000000012 */
[----:B------:R-:W-:-:S07]  /*4110*/  MOV R9, R10 ;  /* 0x0000000a00097202 */ /* 0x000fce0000000f00 */
.L_x_27:
[----:B------:R-:W0:Y:S02]  /*4120*/  LDS R10, [R9] ;  /* 0x00000000090a7984 */ /* 0x000e240000000800 */
[----:B0-----:R-:W-:-:S05]  /*4130*/  HFMA2 R11, R10, 1, 1, R12 ;  /* 0x3c003c000a0b7831 */ /* 0x001fca000000000c */
[----:B------:R-:W0:Y:S02]  /*4140*/  ATOMS.CAST.SPIN P0, [R9], R10, R11 ;  /* 0x0000000a0900758d */ /* 0x000e24000180000b */
[----:B0-----:R-:W-:Y:S05]  /*4150*/  @!P0 BRA `(.L_x_27) ;  /* 0xfffffffc00f08947 */ /* 0x001fea000383ffff */
[----:B------:R-:W-:Y:S05]  /*4160*/  BRA `(.L_x_25) ;  /* 0x00000000000c7947 */ /* 0x000fea0003800000 */
.L_x_26:
[----:B------:R-:W2:Y:S02]  /*4170*/  LD.E R9, desc[UR12][R16.64] ;  /* 0x0000000c10097980 */ /* 0x000ea4000c101900 */
[----:B--2---:R-:W-:-:S05]  /*4180*/  IADD3 R9, PT, PT, R12, R9, RZ ;  /* 0x000000090c097210 */ /* 0x004fca0007ffe0ff */
[----:B------:R0:W-:Y:S02]  /*4190*/  ST.E desc[UR12][R16.64], R9 ;  /* 0x0000000910007985 */ /* 0x0001e4000c10190c */
.L_x_25:
[----:B------:R-:W-:Y:S05]  /*41a0*/  BSYNC.RECONVERGENT B0 ;  /* 0x0000000000007941 */ /* 0x000fea0003800200 */
.L_x_24:
[----:B------:R1:W-:Y:S01]  /*41b0*/  ATOM.E.ADD.F16x2.RN.STRONG.GPU P0, RZ, desc[UR12][R16.64+0x4], R19 ;  /* 0x8000041310ff79a2 */ /* 0x0003e2000c10e10c */
[----:B------:R-:W-:Y:S04]  /*41c0*/  BSSY.RECONVERGENT B0, `(.L_x_28) ;  /* 0x000000f000007945 */ /* 0x000fe80003800200 */
[----:B-1----:R-:W-:Y:S05]  /*41d0*/  @P0 BRA `(.L_x_29) ;  /* 0x0000000000340947 */ /* 0x002fea0003800000 */
[----:B------:R-:W1:Y:S02]  /*41e0*/  QSPC.E.S P0, RZ, [R16+0x4] ;  /* 0x0000040010ff73aa */ /* 0x000e640000000500 */
[----:B-1----:R-:W-:Y:S05]  /*41f0*/  @!P0 BRA `(.L_x_30) ;  /* 0x0000000000208947 */ /* 0x002fea0003800000 */
[----:B------:R-:W-:Y:S02]  /*4200*/  MOV R10, R16 ;  /* 0x00000010000a7202 */ /* 0x000fe40000000f00 */
[----:B------:R-:W-:Y:S02]  /*4210*/  PRMT R19, R19, 0x5410, R20 ;  /* 0x0000541013137816 */ /* 0x000fe40000000014 */
[----:B0-----:R-:W-:-:S07]  /*4220*/  MOV R9, R10 ;  /* 0x0000000a00097202 */ /* 0x001fce0000000f00 */
.L_x_31:
[----:B------:R-:W0:Y:S02]  /*4230*/  LDS R10, [R9+0x4] ;  /* 0x00000400090a7984 */ /* 0x000e240000000800 */
[----:B0-----:R-:W-:-:S05]  /*4240*/  HADD2 R11, R10, R19 ;  /* 0x000000130a0b7230 */ /* 0x001fca0000000000 */
[----:B------:R-:W0:Y:S02]  /*4250*/  ATOMS.CAST.SPIN P0, [R9+0x4], R10, R11 ;  /* 0x0000040a0900758d */ /* 0x000e24000180000b */
[----:B0-----:R-:W-:Y:S05]  /*4260*/  @!P0 BRA `(.L_x_31) ;  /* 0xfffffffc00f08947 */ /* 0x001fea000383ffff */
[----:B------:R-:W-:Y:S05]  /*4270*/  BRA `(.L_x_29) ;  /* 0x00000000000c7947 */ /* 0x000fea0003800000 */
.L_x_30:
[----:B0-----:R-:W2:Y:S02]  /*4280*/  LD.E R9, desc[UR12][R16.64+0x4] ;  /* 0x0000040c10097980 */ /* 0x001ea4000c101900 */
[----:B--2---:R-:W-:-:S05]  /*4290*/  IADD3 R9, PT, PT, R19, R9, RZ ;  /* 0x0000000913097210 */ /* 0x004fca0007ffe0ff */
[----:B------:R1:W-:Y:S02]  /*42a0*/  ST.E desc[UR12][R16.64+0x4], R9 ;  /* 0x0000040910007985 */ /* 0x0003e4000c10190c */
.L_x_29:
[----:B------:R-:W-:Y:S05]  /*42b0*/  BSYNC.RECONVERGENT B0 ;  /* 0x0000000000007941 */ /* 0x000fea0003800200 */
.L_x_28:
[----:B------:R-:W-:-:S06]  /*42c0*/  UISETP.NE.AND UP0, UPT, UR6, 0x1, UPT ;  /* 0x000000010600788c */ /* 0x000fcc000bf05270 */
[----:B------:R-:W-:-:S13]  /*42d0*/  PLOP3.LUT P0, PT, PT, PT, UP0, 0x80, 0x8 ;  /* 0x000000000008781c */ /* 0x000fda0003f0f008 */
[----:B------:R-:W-:Y:S05]  /*42e0*/  @!P0 EXIT ;  /* 0x000000000000894d */ /* 0x000fea0003800000 */
[----:B------:R-:W-:Y:S01]  /*42f0*/  MOV R11, UR11 ;  /* 0x0000000b000b7c02 */ /* 0x000fe20008000f00 */
[----:B------:R-:W-:Y:S02]  /*4300*/  HADD2 R8, R8.H0_H0, R8.H1_H1 ;  /* 0x3000000808087230 */ /* 0x000fe40000000800 */
[----:B01----:R-:W-:Y:S02]  /*4310*/  HADD2 R9, R7.H0_H0, R7.H1_H1 ;  /* 0x3000000707097230 */ /* 0x003fe40000000800 */
[----:B------:R-:W-:-:S03]  /*4320*/  IMAD.WIDE R16, R11, 0x2, R16 ;  /* 0x000000020b107825 */ /* 0x000fc600078e0210 */
[----:B------:R-:W-:-:S05]  /*4330*/  PRMT R8, R8, 0x5410, R9 ;  /* 0x0000541008087816 */ /* 0x000fca0000000009 */
        /* <DEDUP_REMOVED lines=11> */
.L_x_35:
[----:B------:R-:W0:Y:S02]  /*43f0*/  LDS R6, [R5] ;  /* 0x0000000005067984 */ /* 0x000e240000000800 */
[----:B0-----:R-:W-:-:S05]  /*4400*/  HFMA2 R7, R6, 1, 1, R8 ;  /* 0x3c003c0006077831 */ /* 0x001fca0000000008 */
[----:B------:R-:W0:Y:S02]  /*4410*/  ATOMS.CAST.SPIN P0, [R5], R6, R7 ;  /* 0x000000060500758d */ /* 0x000e240001800007 */
[----:B0-----:R-:W-:Y:S05]  /*4420*/  @!P0 BRA `(.L_x_35) ;  /* 0xfffffffc00f08947 */ /* 0x001fea000383ffff */
[----:B------:R-:W-:Y:S05]  /*4430*/  BRA `(.L_x_33) ;  /* 0x00000000000c7947 */ /* 0x000fea0003800000 */
.L_x_34:
[----:B------:R-:W2:Y:S02]  /*4440*/  LD.E R5, desc[UR12][R16.64] ;  /* 0x0000000c10057980 */ /* 0x000ea4000c101900 */
[----:B--2---:R-:W-:-:S05]  /*4450*/  IADD3 R5, PT, PT, R8, R5, RZ ;  /* 0x0000000508057210 */ /* 0x004fca0007ffe0ff */
[----:B------:R0:W-:Y:S02]  /*4460*/  ST.E desc[UR12][R16.64], R5 ;  /* 0x0000000510007985 */ /* 0x0001e4000c10190c */
.L_x_33:
[----:B------:R-:W-:Y:S05]  /*4470*/  BSYNC.RECONVERGENT B0 ;  /* 0x0000000000007941 */ /* 0x000fea0003800200 */
.L_x_32:
        /* <DEDUP_REMOVED lines=8> */
.L_x_39:
[----:B------:R-:W0:Y:S02]  /*4500*/  LDS R6, [R5+0x4] ;  /* 0x0000040005067984 */ /* 0x000e240000000800 */
[----:B0-----:R-:W-:-:S05]  /*4510*/  HADD2 R7, R6, R10 ;  /* 0x0000000a06077230 */ /* 0x001fca0000000000 */
[----:B------:R-:W0:Y:S02]  /*4520*/  ATOMS.CAST.SPIN P0, [R5+0x4], R6, R7 ;  /* 0x000004060500758d */ /* 0x000e240001800007 */
[----:B0-----:R-:W-:Y:S05]  /*4530*/  @!P0 BRA `(.L_x_39) ;  /* 0xfffffffc00f08947 */ /* 0x001fea000383ffff */
[----:B------:R-:W-:Y:S05]  /*4540*/  BRA `(.L_x_37) ;  /* 0x00000000000c7947 */ /* 0x000fea0003800000 */
.L_x_38:
[----:B0-----:R-:W2:Y:S02]  /*4550*/  LD.E R5, desc[UR12][R16.64+0x4] ;  /* 0x0000040c10057980 */ /* 0x001ea4000c101900 */
[----:B--2---:R-:W-:-:S05]  /*4560*/  IADD3 R5, PT, PT, R10, R5, RZ ;  /* 0x000000050a057210 */ /* 0x004fca0007ffe0ff */
[----:B------:R1:W-:Y:S02]  /*4570*/  ST.E desc[UR12][R16.64+0x4], R5 ;  /* 0x0000040510007985 */ /* 0x0003e4000c10190c */
.L_x_37:
[----:B------:R-:W-:Y:S05]  /*4580*/  BSYNC.RECONVERGENT B0 ;  /* 0x0000000000007941 */ /* 0x000fea0003800200 */
.L_x_36:
[----:B------:R-:W-:-:S06]  /*4590*/  UISETP.NE.AND UP0, UPT, UR6, 0x2, UPT ;  /* 0x000000020600788c */ /* 0x000fcc000bf05270 */
[----:B------:R-:W-:-:S13]  /*45a0*/  PLOP3.LUT P0, PT, PT, PT, UP0, 0x80, 0x8 ;  /* 0x000000000008781c */ /* 0x000fda0003f0f008 */
[----:B------:R-:W-:Y:S05]  /*45b0*/  @!P0 EXIT ;  /* 0x000000000000894d */ /* 0x000fea0003800000 */
[----:B01----:R-:W-:Y:S01]  /*45c0*/  MOV R5, UR11 ;  /* 0x0000000b00057c02 */ /* 0x003fe20008000f00 */
[----:B------:R-:W-:Y:S02]  /*45d0*/  HADD2 R13, R13.H0_H0, R13.H1_H1 ;  /* 0x3000000d0d0d7230 */ /* 0x000fe40000000800 */
[----:B------:R-:W-:Y:S02]  /*45e0*/  HADD2 R4, R4.H0_H0, R4.H1_H1 ;  /* 0x3000000404047230 */ /* 0x000fe40000000800 */
        /* <DEDUP_REMOVED lines=13> */
.L_x_43:
[----:B------:R-:W0:Y:S02]  /*46c0*/  LDS R2, [R7] ;  /* 0x0000000007027984 */ /* 0x000e240000000800 */
[----:B0-----:R-:W-:-:S05]  /*46d0*/  HFMA2 R3, R2, 1, 1, R13 ;  /* 0x3c003c0002037831 */ /* 0x001fca000000000d */
[----:B------:R-:W0:Y:S02]  /*46e0*/  ATOMS.CAST.SPIN P0, [R7], R2, R3 ;  /* 0x000000020700758d */ /* 0x000e240001800003 */
[----:B0-----:R-:W-:Y:S05]  /*46f0*/  @!P0 BRA `(.L_x_43) ;  /* 0xfffffffc00f08947 */ /* 0x001fea000383ffff */
[----:B------:R-:W-:Y:S05]  /*4700*/  BRA `(.L_x_41) ;  /* 0x00000000000c7947 */ /* 0x000fea0003800000 */
.L_x_42:
[----:B------:R-:W2:Y:S02]  /*4710*/  LD.E R2, desc[UR12][R16.64] ;  /* 0x0000000c10027980 */ /* 0x000ea4000c101900 */
[----:B--2---:R-:W-:-:S05]  /*4720*/  IADD3 R3, PT, PT, R13, R2, RZ ;  /* 0x000000020d037210 */ /* 0x004fca0007ffe0ff */
[----:B------:R0:W-:Y:S02]  /*4730*/  ST.E desc[UR12][R16.64], R3 ;  /* 0x0000000310007985 */ /* 0x0001e4000c10190c */
.L_x_41:
[----:B------:R-:W-:Y:S05]  /*4740*/  BSYNC.RECONVERGENT B0 ;  /* 0x0000000000007941 */ /* 0x000fea0003800200 */
.L_x_40:
[----:B------:R1:W-:Y:S01]  /*4750*/  ATOM.E.ADD.F16x2.RN.STRONG.GPU P0, RZ, desc[UR12][R16.64+0x4], R5 ;  /* 0x8000040510ff79a2 */ /* 0x0003e2000c10e10c */
[----:B------:R-:W-:Y:S04]  /*4760*/  BSSY.RECONVERGENT B0, `(.L_x_44) ;  /* 0x000000f000007945 */ /* 0x000fe80003800200 */
[----:B-1----:R-:W-:Y:S05]  /*4770*/  @P0 BRA `(.L_x_45) ;  /* 0x0000000000340947 */ /* 0x002fea0003800000 */
[----:B------:R-:W1:Y:S02]  /*4780*/  QSPC.E.S P0, RZ, [R16+0x4] ;  /* 0x0000040010ff73aa */ /* 0x000e640000000500 */
[----:B-1----:R-:W-:Y:S05]  /*4790*/  @!P0 BRA `(.L_x_46) ;  /* 0x0000000000208947 */ /* 0x002fea0003800000 */
[----:B------:R-:W-:Y:S02]  /*47a0*/  MOV R2, R16 ;  /* 0x0000001000027202 */ /* 0x000fe40000000f00 */
[----:B------:R-:W-:Y:S02]  /*47b0*/  PRMT R5, R5, 0x5410, R6 ;  /* 0x0000541005057816 */ /* 0x000fe40000000006 */
[----:B------:R-:W-:-:S07]  /*47c0*/  MOV R4, R2 ;  /* 0x0000000200047202 */ /* 0x000fce0000000f00 */
.L_x_47:
[----:B------:R-:W0:Y:S02]  /*47d0*/  LDS R2, [R4+0x4] ;  /* 0x0000040004027984 */ /* 0x000e240000000800 */
[----:B0-----:R-:W-:-:S05]  /*47e0*/  HADD2 R3, R2, R5 ;  /* 0x0000000502037230 */ /* 0x001fca0000000000 */
[----:B------:R-:W0:Y:S02]  /*47f0*/  ATOMS.CAST.SPIN P0, [R4+0x4], R2, R3 ;  /* 0x000004020400758d */ /* 0x000e240001800003 */
[----:B0-----:R-:W-:Y:S05]  /*4800*/  @!P0 BRA `(.L_x_47) ;  /* 0xfffffffc00f08947 */ /* 0x001fea000383ffff */
[----:B------:R-:W-:Y:S05]  /*4810*/  BRA `(.L_x_45) ;  /* 0x00000000000c7947 */ /* 0x000fea0003800000 */
.L_x_46:
[----:B------:R-:W0:Y:S02]  /*4820*/  LD.E R2, desc[UR12][R16.64+0x4] ;  /* 0x0000040c10027980 */ /* 0x000e24000c101900 */
[----:B0-----:R-:W-:-:S05]  /*4830*/  IADD3 R3, PT, PT, R5, R2, RZ ;  /* 0x0000000205037210 */ /* 0x001fca0007ffe0ff */
[----:B------:R1:W-:Y:S02]  /*4840*/  ST.E desc[UR12][R16.64+0x4], R3 ;  /* 0x0000040310007985 */ /* 0x0003e4000c10190c */
.L_x_45:
[----:B------:R-:W-:Y:S05]  /*4850*/  BSYNC.RECONVERGENT B0 ;  /* 0x0000000000007941 */ /* 0x000fea0003800200 */
.L_x_44:
        /* <DEDUP_REMOVED lines=19> */
.L_x_51:
[----:B------:R-:W0:Y:S02]  /*4990*/  LDS R2, [R4] ;  /* 0x0000000004027984 */ /* 0x000e240000000800 */
[----:B0-----:R-:W-:-:S05]  /*49a0*/  HFMA2 R3, R2, 1, 1, R0 ;  /* 0x3c003c0002037831 */ /* 0x001fca0000000000 */
[----:B------:R-:W0:Y:S02]  /*49b0*/  ATOMS.CAST.SPIN P0, [R4], R2, R3 ;  /* 0x000000020400758d */ /* 0x000e240001800003 */
[----:B0-----:R-:W-:Y:S05]  /*49c0*/  @!P0 BRA `(.L_x_51) ;  /* 0xfffffffc00f08947 */ /* 0x001fea000383ffff */
[----:B------:R-:W-:Y:S05]  /*49d0*/  BRA `(.L_x_49) ;  /* 0x00000000000c7947 */ /* 0x000fea0003800000 */
.L_x_50:
[----:B------:R-:W2:Y:S02]  /*49e0*/  LD.E R0, desc[UR12][R16.64] ;  /* 0x0000000c10007980 */ /* 0x000ea4000c101900 */
[----:B--2---:R-:W-:-:S05]  /*49f0*/  IADD3 R3, PT, PT, R3, R0, RZ ;  /* 0x0000000003037210 */ /* 0x004fca0007ffe0ff */
[----:B------:R0:W-:Y:S02]  /*4a00*/  ST.E desc[UR12][R16.64], R3 ;  /* 0x0000000310007985 */ /* 0x0001e4000c10190c */
.L_x_49:
[----:B------:R-:W-:Y:S05]  /*4a10*/  BSYNC.RECONVERGENT B0 ;  /* 0x0000000000007941 */ /* 0x000fea0003800200 */
.L_x_48:
[----:B------:R1:W-:Y:S02]  /*4a20*/  ATOM.E.ADD.F16x2.RN.STRONG.GPU P0, RZ, desc[UR12][R16.64+0x4], R15 ;  /* 0x8000040f10ff79a2 */ /* 0x0003e4000c10e10c */
[----:B-1----:R-:W-:Y:S05]  /*4a30*/  @P0 EXIT ;  /* 0x000000000000094d */ /* 0x002fea0003800000 */
[----:B------:R-:W1:Y:S02]  /*4a40*/  QSPC.E.S P0, RZ, [R16+0x4] ;  /* 0x0000040010ff73aa */ /* 0x000e640000000500 */
[----:B-1----:R-:W-:Y:S05]  /*4a50*/  @!P0 BRA `(.L_x_52) ;  /* 0x0000000000208947 */ /* 0x002fea0003800000 */
[----:B------:R-:W-:Y:S02]  /*4a60*/  MOV R2, R16 ;  /* 0x0000001000027202 */ /* 0x000fe40000000f00 */
[----:B------:R-:W-:Y:S02]  /*4a70*/  PRMT R15, R15, 0x5410, R24 ;  /* 0x000054100f0f7816 */ /* 0x000fe40000000018 */
[----:B------:R-:W-:-:S07]  /*4a80*/  MOV R0, R2 ;  /* 0x0000000200007202 */ /* 0x000fce0000000f00 */
.L_x_53:
[----:B------:R-:W0:Y:S02]  /*4a90*/  LDS R2, [R0+0x4] ;  /* 0x0000040000027984 */ /* 0x000e240000000800 */
[----:B0-----:R-:W-:-:S05]  /*4aa0*/  HADD2 R3, R2, R15 ;  /* 0x0000000f02037230 */ /* 0x001fca0000000000 */
[----:B------:R-:W0:Y:S02]  /*4ab0*/  ATOMS.CAST.SPIN P0, [R0+0x4], R2, R3 ;  /* 0x000004020000758d */ /* 0x000e240001800003 */
[----:B0-----:R-:W-:Y:S05]  /*4ac0*/  @!P0 BRA `(.L_x_53) ;  /* 0xfffffffc00f08947 */ /* 0x001fea000383ffff */
[----:B------:R-:W-:Y:S05]  /*4ad0*/  EXIT ;  /* 0x000000000000794d */ /* 0x000fea0003800000 */
.L_x_52:
[----:B------:R-:W0:Y:S02]  /*4ae0*/  LD.E R0, desc[UR12][R16.64+0x4] ;  /* 0x0000040c10007980 */ /* 0x000e24000c101900 */
[----:B0-----:R-:W-:-:S05]  /*4af0*/  IADD3 R3, PT, PT, R15, R0, RZ ;  /* 0x000000000f037210 */ /* 0x001fca0007ffe0ff */
[----:B------:R-:W-:Y:S01]  /*4b00*/  ST.E desc[UR12][R16.64+0x4], R3 ;  /* 0x0000040310007985 */ /* 0x000fe2000c10190c */
[----:B------:R-:W-:Y:S05]  /*4b10*/  EXIT ;  /* 0x000000000000794d */ /* 0x000fea0003800000 */
.L_x_54:
[----:B------:R-:W-:-:S00]  /*4b20*/  BRA `(.L_x_54) ;  /* 0xfffffffc00fc7947 */ /* 0x000fc0000383ffff */
[----:B------:R-:W-:-:S00]  /*4b30*/  NOP ;  /* 0x0000000000007918 */ /* 0x000fc00000000000 */
        /* <DEDUP_REMOVED lines=12> */
.L_x_157:


//--------------------- .text._Z28gemm_half_q_half_gptq_kernelILi3ELb0ELb0EEvPK6__halfPKjS4_S2_PS0_iiiiiPKtibS2_i --------------------------
	.section	.text._Z28gemm_half_q_half_gptq_kernelILi3ELb0ELb0EEvPK6__halfPKjS4_S2_PS0_iiiiiPKtibS2_i,"ax",@progbits
	.align	128
        .global         _Z28gemm_half_q_half_gptq_kernelILi3ELb0ELb0EEvPK6__halfPKjS4_S2_PS0_iiiiiPKtibS2_i
        .type           _Z28gemm_half_q_half_gptq_kernelILi3ELb0ELb0EEvPK6__halfPKjS4_S2_PS0_iiiiiPKtibS2_i,@function
        .size           _Z28gemm_half_q_half_gptq_kernelILi3ELb0ELb0EEvPK6__halfPKjS4_S2_PS0_iiiiiPKtibS2_i,(.L_x_158 - _Z28gemm_half_q_half_gptq_kernelILi3ELb0ELb0EEvPK6__halfPKjS4_S2_PS0_iiiiiPKtibS2_i)
        .other          _Z28gemm_half_q_half_gptq_kernelILi3ELb0ELb0EEvPK6__halfPKjS4_S2_PS0_iiiiiPKtibS2_i,@"STO_CUDA_ENTRY STV_DEFAULT"
_Z28gemm_half_q_half_gptq_kernelILi3ELb0ELb0EEvPK6__halfPKjS4_S2_PS0_iiiiiPKtibS2_i:
.text._Z28gemm_half_q_half_gptq_kernelILi3ELb0ELb0EEvPK6__halfPKjS4_S2_PS0_iiiiiPKtibS2_i:
[----:B------:R-:W-:Y:S08]  /*0000*/  LDC R1, c[0x0][0x37c] ;  /* 0x0000df00ff017b82 */ /* 0x000ff00000000800 */
[----:B------:R-:W0:Y:S01]  /*0010*/  S2UR UR9, SR_CTAID.Y ;  /* 0x00000000000979c3 */ /* 0x000e220000002600 */
[----:B------:R-:W1:Y:S01]  /*0020*/  S2R R2, SR_TID.X ;  /* 0x0000000000027919 */ /* 0x000e620000002100 */
[----:B------:R-:W2:Y:S01]  /*0030*/  LDCU UR6, c[0x0][0x3a8] ;  /* 0x00007500ff0677ac */ /* 0x000ea20008000800 */
[----:B------:R-:W-:Y:S01]  /*0040*/  BSSY.RECONVERGENT B0, `(.L_x_55) ;  /* 0x00000c7000007945 */ /* 0x000fe20003800200 */
[----:B------:R-:W3:Y:S04]  /*0050*/  LDCU.64 UR12, c[0x0][0x358] ;  /* 0x00006b00ff0c77ac */ /* 0x000ee80008000a00 */
[----:B------:R-:W4:Y:S08]  /*0060*/  S2UR UR10, SR_CTAID.Z ;  /* 0x00000000000a79c3 */ /* 0x000f300000002700 */
[----:B------:R-:W5:Y:S01]  /*0070*/  LDC R0, c[0x0][0x3b0] ;  /* 0x0000ec00ff007b82 */ /* 0x000f620000000800 */
[----:B0-----:R-:W-:-:S07]  /*0080*/  UIMAD UR14, UR9, 0x3, URZ ;  /* 0x00000003090e78a4 */ /* 0x001fce000f8e02ff */
[----:B------:R-:W0:Y:S01]  /*0090*/  S2UR UR4, SR_CTAID.X ;  /* 0x00000000000479c3 */ /* 0x000e220000002500 */
[----:B--2---:R-:W-:Y:S02]  /*00a0*/  UIADD3 UR6, UPT, UPT, -UR14, UR6, URZ ;  /* 0x000000060e067290 */ /* 0x004fe4000fffe1ff */
[----:B----4-:R-:W-:Y:S02]  /*00b0*/  USHF.L.U32 UR15, UR10, 0x7, URZ ;  /* 0x000000070a0f7899 */ /* 0x010fe400080006ff */
[----:B------:R-:W-:-:S04]  /*00c0*/  UISETP.GE.AND UP0, UPT, UR6, 0x1, UPT ;  /* 0x000000010600788c */ /* 0x000fc8000bf06270 */
[----:B------:R-:W-:Y:S02]  /*00d0*/  MOV R5, UR15 ;  /* 0x0000000f00057c02 */ /* 0x000fe40008000f00 */
[----:B-1----:R-:W-:Y:S02]  /*00e0*/  IADD3 R3, PT, PT, R2, UR15, RZ ;  /* 0x0000000f02037c10 */ /* 0x002fe4000fffe0ff */
[----:B-----5:R-:W-:Y:S02]  /*00f0*/  VIADDMNMX R36, R5, 0x80, R0, PT ;  /* 0x0000008005247846 */ /* 0x020fe40003800100 */
[----:B------:R-:W-:Y:S01]  /*0100*/  PLOP3.LUT P0, PT, PT, PT, UP0, 0x80, 0x8 ;  /* 0x000000000008781c */ /* 0x000fe20003f0f008 */
[----:B------:R-:W-:-:S03]  /*0110*/  UISETP.LT.AND UP0, UPT, UR6, 0x3, UPT ;  /* 0x000000030600788c */ /* 0x000fc6000bf01270 */
[----:B------:R-:W-:Y:S01]  /*0120*/  ISETP.GE.OR P0, PT, R3, R36, !P0 ;  /* 0x000000240300720c */ /* 0x000fe20004706670 */
[----:B0-----:R-:W-:Y:S02]  /*0130*/  USHF.L.U32 UR4, UR4, 0x9, URZ ;  /* 0x0000000904047899 */ /* 0x001fe400080006ff */
[----:B------:R-:W-:-:S04]  /*0140*/  USEL UR5, UR6, 0x3, UP0 ;  /* 0x0000000306057887 */ /* 0x000fc80008000000 */
[----:B------:R-:W-:-:S06]  /*0150*/  LEA R35, R2, UR4, 0x2 ;  /* 0x0000000402237c11 */ /* 0x000fcc000f8e10ff */
[----:B---3--:R-:W-:Y:S05]  /*0160*/  @P0 BRA `(.L_x_56) ;  /* 0x0000000800d00947 */ /* 0x008fea0003800000 */
        /* <DEDUP_REMOVED lines=9> */
[----:B------:R-:W-:-:S04]  /*0200*/  IMAD R5, R0, UR9, RZ ;  /* 0x0000000900057c24 */ /* 0x000fc8000f8e02ff */
[----:B------:R-:W-:-:S05]  /*0210*/  IMAD R5, R5, 0x3, RZ ;  /* 0x0000000305057824 */ /* 0x000fca00078e02ff */
[----:B------:R-:W-:-:S04]  /*0220*/  IADD3 R7, P0, PT, R3, R5, RZ ;  /* 0x0000000503077210 */ /* 0x000fc80007f1e0ff */
[----:B------:R-:W-:Y:S02]  /*0230*/  LEA.HI.X.SX32 R8, R5, RZ, 0x1, P0 ;  /* 0x000000ff05087211 */ /* 0x000fe400000f0eff */
[----:B0-----:R-:W-:-:S04]  /*0240*/  LEA R6, P0, R7, UR16, 0x1 ;  /* 0x0000001007067c11 */ /* 0x001fc8000f8008ff */
[----:B------:R-:W-:-:S06]  /*0250*/  LEA.HI.X R7, R7, UR17, R8, 0x1, P0 ;  /* 0x0000001107077c11 */ /* 0x000fcc00080f0c08 */
        /* <DEDUP_REMOVED lines=9> */
[----:B------:R-:W-:-:S06]  /*02f0*/  IADD3 R12, PT, PT, R5, R0, RZ ;  /* 0x00000000050c7210 */ /* 0x000fcc0007ffe0ff */
[----:B------:R-:W-:Y:S05]  /*0300*/  BRA.U UP0, `(.L_x_58) ;  /* 0x0000000100ec7547 */ /* 0x000fea000b800000 */
[----:B------:R-:W-:Y:S01]  /*0310*/  UIADD3 UR8, UPT, UPT, URZ, -UR7, URZ ;  /* 0x80000007ff087290 */ /* 0x000fe2000fffe0ff */
[----:B------:R-:W-:-:S03]  /*0320*/  PLOP3.LUT P0, PT, PT, PT, PT, 0x80, 0x8 ;  /* 0x000000000008781c */ /* 0x000fc60003f0f070 */
[----:B------:R-:W-:-:S09]  /*0330*/  UISETP.GT.AND UP0, UPT, UR8, 0x3, UPT ;  /* 0x000000030800788c */ /* 0x000fd2000bf04270 */
[----:B------:R-:W-:Y:S05]  /*0340*/  BRA.U !UP0, `(.L_x_59) ;  /* 0x0000000108847547 */ /* 0x000fea000b800000 */
[----:B------:R-:W-:-:S13]  /*0350*/  PLOP3.LUT P0, PT, PT, PT, PT, 0x8, 0x80 ;  /* 0x000000000080781c */ /* 0x000fda0003f0e170 */
.L_x_60:
[----:B------:R-:W-:Y:S02]  /*0360*/  IADD3 R5, P1, PT, R3, R12, RZ ;  /* 0x0000000c03057210 */ /* 0x000fe40007f3e0ff */
[CC--:B------:R-:W-:Y:S02]  /*0370*/  IADD3 R6, PT, PT, R12.reuse, R0.reuse, RZ ;  /* 0x000000000c067210 */ /* 0x0c0fe40007ffe0ff */
[----:B------:R-:W-:Y:S02]  /*0380*/  LEA.HI.X.SX32 R12, R12, RZ, 0x1, P1 ;  /* 0x000000ff0c0c7211 */ /* 0x000fe400008f0eff */
[C---:B0-----:R-:W-:Y:S02]  /*0390*/  LEA R4, P1, R5.reuse, UR16, 0x1 ;  /* 0x0000001005047c11 */ /* 0x041fe4000f8208ff */
[----:B------:R-:W-:Y:S02]  /*03a0*/  IADD3 R7, PT, PT, R6, R0, RZ ;  /* 0x0000000006077210 */ /* 0x000fe40007ffe0ff */
[----:B------:R-:W-:-:S02]  /*03b0*/  LEA.HI.X R5, R5, UR17, R12, 0x1, P1 ;  /* 0x0000001105057c11 */ /* 0x000fc400088f0c0c */
[----:B------:R-:W-:Y:S01]  /*03c0*/  IADD3 R10, P2, PT, R3, R6, RZ ;  /* 0x00000006030a7210 */ /* 0x000fe20007f5e0ff */
[----:B------:R-:W-:Y:S01]  /*03d0*/  IMAD.IADD R12, R7, 0x1, R0 ;  /* 0x00000001070c7824 */ /* 0x000fe200078e0200 */
[C---:B------:R-:W-:Y:S01]  /*03e0*/  IADD3 R9, P3, PT, R3.reuse, R7, RZ ;  /* 0x0000000703097210 */ /* 0x040fe20007f7e0ff */
[----:B------:R-:W2:Y:S01]  /*03f0*/  LDG.E.U16.CONSTANT R4, desc[UR12][R4.64] ;  /* 0x0000000c04047981 */ /* 0x000ea2000c1e9500 */
[----:B------:R-:W-:Y:S02]  /*0400*/  LEA.HI.X.SX32 R15, R6, RZ, 0x1, P2 ;  /* 0x000000ff060f7211 */ /* 0x000fe400010f0eff */
[----:B------:R-:W-:Y:S02]  /*0410*/  LEA R6, P2, R10, UR16, 0x1 ;  /* 0x000000100a067c11 */ /* 0x000fe4000f8408ff */
[----:B------:R-:W-:Y:S02]  /*0420*/  IADD3 R11, P1, PT, R3, R12, RZ ;  /* 0x0000000c030b7210 */ /* 0x000fe40007f3e0ff */
[----:B------:R-:W-:-:S02]  /*0430*/  LEA.HI.X.SX32 R16, R7, RZ, 0x1, P3 ;  /* 0x000000ff07107211 */ /* 0x000fc400018f0eff */
[----:B------:R-:W-:Y:S02]  /*0440*/  LEA.HI.X R7, R10, UR17, R15, 0x1, P2 ;  /* 0x000000110a077c11 */ /* 0x000fe400090f0c0f */
[----:B------:R-:W-:Y:S02]  /*0450*/  LEA.HI.X.SX32 R14, R12, RZ, 0x1, P1 ;  /* 0x000000ff0c0e7211 */ /* 0x000fe400008f0eff */
[----:B------:R-:W-:Y:S01]  /*0460*/  LEA R8, P3, R9, UR16, 0x1 ;  /* 0x0000001009087c11 */ /* 0x000fe2000f8608ff */
[----:B------:R-:W3:Y:S01]  /*0470*/  LDG.E.U16.CONSTANT R6, desc[UR12][R6.64] ;  /* 0x0000000c06067981 */ /* 0x000ee2000c1e9500 */
[----:B------:R-:W-:Y:S02]  /*0480*/  LEA R10, P1, R11, UR16, 0x1 ;  /* 0x000000100b0a7c11 */ /* 0x000fe4000f8208ff */
[----:B------:R-:W-:Y:S02]  /*0490*/  LEA.HI.X R9, R9, UR17, R16, 0x1, P3 ;  /* 0x0000001109097c11 */ /* 0x000fe400098f0c10 */
[----:B------:R-:W-:-:S03]  /*04a0*/  LEA.HI.X R11, R11, UR17, R14, 0x1, P1 ;  /* 0x000000110b0b7c11 */ /* 0x000fc600088f0c0e */
        /* <DEDUP_REMOVED lines=11> */
.L_x_59:
[----:B------:R-:W-:-:S04]  /*0560*/  UIADD3 UR8, UPT, UPT, URZ, -UR7, URZ ;  /* 0x80000007ff087290 */ /* 0x000fc8000fffe0ff */
[----:B------:R-:W-:-:S09]  /*0570*/  UISETP.GT.AND UP0, UPT, UR8, 0x1, UPT ;  /* 0x000000010800788c */ /* 0x000fd2000bf04270 */
[----:B------:R-:W-:Y:S05]  /*0580*/  BRA.U !UP0, `(.L_x_61) ;  /* 0x0000000108447547 */ /* 0x000fea000b800000 */
[C---:B------:R-:W-:Y:S02]  /*0590*/  IADD3 R8, PT, PT, R12.reuse, R0, RZ ;  /* 0x000000000c087210 */ /* 0x040fe40007ffe0ff */
[C---:B------:R-:W-:Y:S02]  /*05a0*/  IADD3 R5, P0, PT, R3.reuse, R12, RZ ;  /* 0x0000000c03057210 */ /* 0x040fe40007f1e0ff */
[----:B0-----:R-:W-:Y:S02]  /*05b0*/  IADD3 R7, P1, PT, R3, R8, RZ ;  /* 0x0000000803077210 */ /* 0x001fe40007f3e0ff */
[----:B------:R-:W-:Y:S02]  /*05c0*/  LEA.HI.X.SX32 R12, R12, RZ, 0x1, P0 ;  /* 0x000000ff0c0c7211 */ /* 0x000fe400000f0eff */
[----:B------:R-:W-:Y:S02]  /*05d0*/  LEA.HI.X.SX32 R10, R8, RZ, 0x1, P1 ;  /* 0x000000ff080a7211 */ /* 0x000fe400008f0eff */
[----:B------:R-:W-:-:S02]  /*05e0*/  LEA R4, P0, R5, UR16, 0x1 ;  /* 0x0000001005047c11 */ /* 0x000fc4000f8008ff */
[----:B------:R-:W-:Y:S02]  /*05f0*/  LEA R6, P1, R7, UR16, 0x1 ;  /* 0x0000001007067c11 */ /* 0x000fe4000f8208ff */
[----:B------:R-:W-:Y:S02]  /*0600*/  LEA.HI.X R5, R5, UR17, R12, 0x1, P0 ;  /* 0x0000001105057c11 */ /* 0x000fe400080f0c0c */
[----:B------:R-:W-:-:S03]  /*0610*/  LEA.HI.X R7, R7, UR17, R10, 0x1, P1 ;  /* 0x0000001107077c11 */ /* 0x000fc600088f0c0a */
        /* <DEDUP_REMOVED lines=8> */
.L_x_61:
[----:B------:R-:W-:-:S13]  /*06a0*/  ISETP.EQ.AND P1, PT, RZ, UR7, PT ;  /* 0x00000007ff007c0c */ /* 0x000fda000bf22270 */
[----:B------:R-:W-:Y:S05]  /*06b0*/  @!P0 BRA P1, `(.L_x_56) ;  /* 0x00000004007c8947 */ /* 0x000fea0000800000 */
.L_x_58:
[----:B------:R-:W-:-:S04]  /*06c0*/  IADD3 R5, P0, PT, R3, R12, RZ ;  /* 0x0000000c03057210 */ /* 0x000fc80007f1e0ff */
[----:B------:R-:W-:Y:S02]  /*06d0*/  LEA.HI.X.SX32 R6, R12, RZ, 0x1, P0 ;  /* 0x000000ff0c067211 */ /* 0x000fe400000f0eff */
[----:B0-----:R-:W-:-:S04]  /*06e0*/  LEA R4, P0, R5, UR16, 0x1 ;  /* 0x0000001005047c11 */ /* 0x001fc8000f8008ff */
[----:B------:R-:W-:-:S05]  /*06f0*/  LEA.HI.X R5, R5, UR17, R6, 0x1, P0 ;  /* 0x0000001105057c11 */ /* 0x000fca00080f0c06 */
[----:B------:R-:W2:Y:S01]  /*0700*/  LDG.E.U16.CONSTANT R4, desc[UR12][R4.64] ;  /* 0x0000000c04047981 */ /* 0x000ea2000c1e9500 */
[----:B------:R-:W-:Y:S01]  /*0710*/  UIADD3 UR7, UPT, UPT, UR7, 0x1, URZ ;  /* 0x0000000107077890 */ /* 0x000fe2000fffe0ff */
[----:B------:R-:W-:-:S03]  /*0720*/  IMAD.IADD R12, R12, 0x1, R0 ;  /* 0x000000010c0c7824 */ /* 0x000fc600078e0200 */
[----:B------:R-:W-:Y:S01]  /*0730*/  UISETP.NE.AND UP0, UPT, UR7, URZ, UPT ;  /* 0x000000ff0700728c */ /* 0x000fe2000bf05270 */
[----:B--2---:R0:W-:Y:S02]  /*0740*/  STS.U16 [R13], R4 ;  /* 0x000000040d007388 */ /* 0x0041e40000000400 */
[----:B0-----:R-:W-:-:S06]  /*0750*/  IADD3 R13, PT, PT, R13, 0x100, RZ ;  /* 0x000001000d0d7810 */ /* 0x001fcc0007ffe0ff */
[----:B------:R-:W-:Y:S05]  /*0760*/  BRA.U UP0, `(.L_x_58) ;  /* 0xfffffffd00d47547 */ /* 0x000fea000b83ffff */
[----:B------:R-:W-:Y:S05]  /*0770*/  BRA `(.L_x_56) ;  /* 0x00000004004c7947 */ /* 0x000fea0003800000 */
.L_x_57:
[C---:B------:R-:W-:Y:S01]  /*0780*/  LEA R6, P0, R3.reuse, UR16, 0x1 ;  /* 0x0000001003067c11 */ /* 0x040fe2000f8008ff */
[----:B------:R-:W-:Y:S01]  /*0790*/  UISETP.LT.AND UP0, UPT, UR5, 0x1, UPT ;  /* 0x000000010500788c */ /* 0x000fe2000bf01270 */
[----:B------:R-:W0:Y:S02]  /*07a0*/  LDCU.64 UR18, c[0x0][0x380] ;  /* 0x00007000ff1277ac */ /* 0x000e240008000a00 */
[----:B------:R-:W-:-:S05]  /*07b0*/  LEA.HI.X R7, R3, UR17, RZ, 0x1, P0 ;  /* 0x0000001103077c11 */ /* 0x000fca00080f0cff */
[----:B------:R1:W5:Y:S01]  /*07c0*/  LDG.E.U16.CONSTANT R3, desc[UR12][R6.64] ;  /* 0x0000000c06037981 */ /* 0x000362000c1e9500 */
[----:B------:R-:W-:Y:S01]  /*07d0*/  USEL UR7, UR5, 0x1, !UP0 ;  /* 0x0000000105077887 */ /* 0x000fe2000c000000 */
[----:B------:R-:W-:-:S03]  /*07e0*/  IMAD R5, R0, UR9, RZ ;  /* 0x0000000900057c24 */ /* 0x000fc6000f8e02ff */
[----:B------:R-:W-:Y:S01]  /*07f0*/  UIADD3 UR7, UPT, UPT, URZ, -UR7, URZ ;  /* 0x80000007ff077290 */ /* 0x000fe2000fffe0ff */
[----:B------:R-:W-:-:S03]  /*0800*/  IMAD R5, R5, 0x3, RZ ;  /* 0x0000000305057824 */ /* 0x000fc600078e02ff */
        /* <DEDUP_REMOVED lines=8> */
.L_x_64:
[----:B-----5:R-:W-:Y:S02]  /*0890*/  IADD3 R7, P0, PT, R3, R5, RZ ;  /* 0x0000000503077210 */ /* 0x020fe40007f1e0ff */
[CC--:B------:R-:W-:Y:S02]  /*08a0*/  IADD3 R8, PT, PT, R5.reuse, R0.reuse, RZ ;  /* 0x0000000005087210 */ /* 0x0c0fe40007ffe0ff */
[----:B------:R-:W-:Y:S02]  /*08b0*/  LEA.HI.X.SX32 R10, R5, RZ, 0x1, P0 ;  /* 0x000000ff050a7211 */ /* 0x000fe400000f0eff */
[----:B------:R-:W-:Y:S02]  /*08c0*/  IADD3 R5, PT, PT, R8, R0, RZ ;  /* 0x0000000008057210 */ /* 0x000fe40007ffe0ff */
[----:B0-----:R-:W-:Y:S02]  /*08d0*/  LEA R6, P0, R7, UR16, 0x1 ;  /* 0x0000001007067c11 */ /* 0x001fe4000f8008ff */
[----:B------:R-:W-:-:S02]  /*08e0*/  IADD3 R9, P1, PT, R3, R8, RZ ;  /* 0x0000000803097210 */ /* 0x000fc40007f3e0ff */
[----:B------:R-:W-:Y:S02]  /*08f0*/  IADD3 R14, PT, PT, R5, R0, RZ ;  /* 0x00000000050e7210 */ /* 0x000fe40007ffe0ff */
[----:B------:R-:W-:Y:S02]  /*0900*/  LEA.HI.X R7, R7, UR17, R10, 0x1, P0 ;  /* 0x0000001107077c11 */ /* 0x000fe400080f0c0a */
[----:B------:R-:W-:Y:S02]  /*0910*/  LEA.HI.X.SX32 R12, R8, RZ, 0x1, P1 ;  /* 0x000000ff080c7211 */ /* 0x000fe400008f0eff */
[----:B------:R-:W-:Y:S02]  /*0920*/  LEA R8, P0, R9, UR16, 0x1 ;  /* 0x0000001009087c11 */ /* 0x000fe4000f8008ff */
[C---:B------:R-:W-:Y:S01]  /*0930*/  IADD3 R11, P2, PT, R3.reuse, R5, RZ ;  /* 0x00000005030b7210 */ /* 0x040fe20007f5e0ff */
[----:B------:R-:W2:Y:S01]  /*0940*/  LDG.E.U16.CONSTANT R7, desc[UR12][R6.64] ;  /* 0x0000000c06077981 */ /* 0x000ea2000c1e9500 */
[----:B------:R-:W-:-:S02]  /*0950*/  IADD3 R13, P3, PT, R3, R14, RZ ;  /* 0x0000000e030d7210 */ /* 0x000fc40007f7e0ff */
[----:B------:R-:W-:Y:S02]  /*0960*/  LEA.HI.X R9, R9, UR17, R12, 0x1, P0 ;  /* 0x0000001109097c11 */ /* 0x000fe400080f0c0c */
[----:B------:R-:W-:Y:S02]  /*0970*/  LEA.HI.X.SX32 R18, R5, RZ, 0x1, P2 ;  /* 0x000000ff05127211 */ /* 0x000fe400010f0eff */
[----:B------:R-:W-:Y:S02]  /*0980*/  LEA R10, P1, R11, UR16, 0x1 ;  /* 0x000000100b0a7c11 */ /* 0x000fe4000f8208ff */
[----:B------:R-:W-:Y:S01]  /*0990*/  LEA.HI.X.SX32 R16, R14, RZ, 0x1, P3 ;  /* 0x000000ff0e107211 */ /* 0x000fe200018f0eff */
[----:B------:R-:W3:Y:S01]  /*09a0*/  LDG.E.U16.CONSTANT R9, desc[UR12][R8.64] ;  /* 0x0000000c08097981 */ /* 0x000ee2000c1e9500 */
[----:B------:R-:W-:Y:S02]  /*09b0*/  LEA R12, P0, R13, UR16, 0x1 ;  /* 0x000000100d0c7c11 */ /* 0x000fe4000f8008ff */
[----:B------:R-:W-:-:S02]  /*09c0*/  LEA.HI.X R11, R11, UR17, R18, 0x1, P1 ;  /* 0x000000110b0b7c11 */ /* 0x000fc400088f0c12 */
[----:B------:R-:W-:-:S04]  /*09d0*/  LEA.HI.X R13, R13, UR17, R16, 0x1, P0 ;  /* 0x000000110d0d7c11 */ /* 0x000fc800080f0c10 */
        /* <DEDUP_REMOVED lines=9> */
[----:B0-----:R-:W-:Y:S01]  /*0a70*/  VIADD R4, R4, 0x400 ;  /* 0x0000040004047836 */ /* 0x001fe20000000000 */
[----:B------:R-:W-:Y:S06]  /*0a80*/  BRA.U !UP1, `(.L_x_64) ;  /* 0xfffffffd09807547 */ /* 0x000fec000b83ffff */
.L_x_63:
[----:B------:R-:W-:-:S04]  /*0a90*/  UIADD3 UR8, UPT, UPT, URZ, -UR7, URZ ;  /* 0x80000007ff087290 */ /* 0x000fc8000fffe0ff */
[----:B------:R-:W-:-:S09]  /*0aa0*/  UISETP.GT.AND UP1, UPT, UR8, 0x1, UPT ;  /* 0x000000010800788c */ /* 0x000fd2000bf24270 */
[----:B------:R-:W-:Y:S05]  /*0ab0*/  BRA.U !UP1, `(.L_x_65) ;  /* 0x0000000109487547 */ /* 0x000fea000b800000 */
[----:B------:R-:W0:Y:S01]  /*0ac0*/  LDCU.64 UR16, c[0x0][0x380] ;  /* 0x00007000ff1077ac */ /* 0x000e220008000a00 */
[----:B------:R-:W-:Y:S02]  /*0ad0*/  IADD3 R10, PT, PT, R5, R0, RZ ;  /* 0x00000000050a7210 */ /* 0x000fe40007ffe0ff */
[C---:B-----5:R-:W-:Y:S02]  /*0ae0*/  IADD3 R7, P0, PT, R3.reuse, R5, RZ ;  /* 0x0000000503077210 */ /* 0x060fe40007f1e0ff */
[----:B------:R-:W-:Y:S02]  /*0af0*/  IADD3 R9, P1, PT, R3, R10, RZ ;  /* 0x0000000a03097210 */ /* 0x000fe40007f3e0ff */
[----:B------:R-:W-:Y:S02]  /*0b00*/  LEA.HI.X.SX32 R14, R5, RZ, 0x1, P0 ;  /* 0x000000ff050e7211 */ /* 0x000fe400000f0eff */
[----:B------:R-:W-:Y:S02]  /*0b10*/  LEA.HI.X.SX32 R12, R10, RZ, 0x1, P1 ;  /* 0x000000ff0a0c7211 */ /* 0x000fe400008f0eff */
[----:B0-----:R-:W-:-:S02]  /*0b20*/  LEA R6, P0, R7, UR16, 0x1 ;  /* 0x0000001007067c11 */ /* 0x001fc4000f8008ff */
[----:B------:R-:W-:Y:S02]  /*0b30*/  LEA R8, P1, R9, UR16, 0x1 ;  /* 0x0000001009087c11 */ /* 0x000fe4000f8208ff */
[----:B------:R-:W-:Y:S02]  /*0b40*/  LEA.HI.X R7, R7, UR17, R14, 0x1, P0 ;  /* 0x0000001107077c11 */ /* 0x000fe400080f0c0e */
[----:B------:R-:W-:-:S04]  /*0b50*/  LEA.HI.X R9, R9, UR17, R12, 0x1, P1 ;  /* 0x0000001109097c11 */ /* 0x000fc800088f0c0c */
        /* <DEDUP_REMOVED lines=8> */
.L_x_65:
[----:B------:R-:W-:-:S09]  /*0be0*/  UISETP.NE.OR UP0, UPT, UR7, URZ, UP0 ;  /* 0x000000ff0700728c */ /* 0x000fd20008705670 */
[----:B------:R-:W-:Y:S05]  /*0bf0*/  BRA.U !UP0, `(.L_x_56) ;  /* 0x00000001082c7547 */ /* 0x000fea000b800000 */
.L_x_62:
[----:B-----5:R-:W-:-:S04]  /*0c00*/  IADD3 R7, P0, PT, R3, R5, RZ ;  /* 0x0000000503077210 */ /* 0x020fc80007f1e0ff */
        /* <DEDUP_REMOVED lines=10> */
.L_x_56:
[----:B------:R-:W-:Y:S05]  /*0cb0*/  BSYNC.RECONVERGENT B0 ;  /* 0x0000000000007941 */ /* 0x000fea0003800200 */
.L_x_55:
        /* <DEDUP_REMOVED lines=13> */
[----:B------:R-:W-:Y:S02]  /*0d90*/  UIMAD UR5, UR5, 0x3, UR4 ;  /* 0x00000003050578a4 */ /* 0x000fe4000f8e0204 */
[----:B------:R-:W-:-:S04]  /*0da0*/  UISETP.GE.AND UP0, UPT, UR7, URZ, UPT ;  /* 0x000000ff0700728c */ /* 0x000fc8000bf06270 */
[----:B-----5:R-:W-:-:S05]  /*0db0*/  LEA R3, R2, UR5, 0x2 ;  /* 0x0000000502037c11 */ /* 0x020fca000f8e10ff */
[----:B------:R-:W-:Y:S05]  /*0dc0*/  BRA.U UP0, `(.L_x_67) ;  /* 0x00000001008c7547 */ /* 0x000fea000b800000 */
[----:B------:R-:W-:Y:S02]  /*0dd0*/  UIADD3 UR4, UPT, UPT, URZ, -UR7, URZ ;  /* 0x80000007ff047290 */ /* 0x000fe4000fffe0ff */
[----:B------:R-:W-:Y:S02]  /*0de0*/  UPLOP3.LUT UP0, UPT, UPT, UPT, UPT, 0x80, 0x8 ;  /* 0x000000000008789c */ /* 0x000fe40003f0f070 */
[----:B------:R-:W-:-:S09]  /*0df0*/  UISETP.GT.AND UP1, UPT, UR4, 0x3, UPT ;  /* 0x000000030400788c */ /* 0x000fd2000bf24270 */
[----:B------:R-:W-:Y:S05]  /*0e00*/  BRA.U !UP1, `(.L_x_68) ;  /* 0x0000000109447547 */ /* 0x000fea000b800000 */
[----:B------:R-:W1:Y:S01]  /*0e10*/  LDC.64 R12, c[0x0][0x3a0] ;  /* 0x0000e800ff0c7b82 */ /* 0x000e620000000a00 */
[----:B------:R-:W-:-:S11]  /*0e20*/  UPLOP3.LUT UP0, UPT, UPT, UPT, UPT, 0x40, 0x4 ;  /* 0x000000000004789c */ /* 0x000fd60003f0e870 */
.L_x_69:
[C---:B0-2---:R-:W-:Y:S01]  /*0e30*/  VIADD R7, R3.reuse, UR11 ;  /* 0x0000000b03077c36 */ /* 0x045fe20008000000 */
[----:B------:R-:W-:Y:S01]  /*0e40*/  UIADD3 UR7, UPT, UPT, UR7, 0x4, URZ ;  /* 0x0000000407077890 */ /* 0x000fe2000fffe0ff */
[----:B-1----:R-:W-:-:S03]  /*0e50*/  IMAD.WIDE R4, R3, 0x2, R12 ;  /* 0x0000000203047825 */ /* 0x002fc600078e020c */
        /* <DEDUP_REMOVED lines=12> */
.L_x_68:
[----:B------:R-:W-:-:S04]  /*0f20*/  UIADD3 UR4, UPT, UPT, URZ, -UR7, URZ ;  /* 0x80000007ff047290 */ /* 0x000fc8000fffe0ff */
[----:B------:R-:W-:-:S09]  /*0f30*/  UISETP.GT.AND UP1, UPT, UR4, 0x1, UPT ;  /* 0x000000010400788c */ /* 0x000fd2000bf24270 */
[----:B------:R-:W-:Y:S05]  /*0f40*/  BRA.U !UP1, `(.L_x_70) ;  /* 0x0000000109247547 */ /* 0x000fea000b800000 */
[----:B0-2---:R-:W0:Y:S01]  /*0f50*/  LDC.64 R6, c[0x0][0x3a0] ;  /* 0x0000e800ff067b82 */ /* 0x005e220000000a00 */
        /* <DEDUP_REMOVED lines=8> */
.L_x_70:
[----:B------:R-:W-:-:S09]  /*0fe0*/  UISETP.NE.OR UP0, UPT, UR7, URZ, UP0 ;  /* 0x000000ff0700728c */ /* 0x000fd20008705670 */
[----:B------:R-:W-:Y:S05]  /*0ff0*/  BRA.U !UP0, `(.L_x_66) ;  /* 0x00000001081c7547 */ /* 0x000fea000b800000 */
.L_x_67:
[----:B012---:R-:W0:Y:S02]  /*1000*/  LDC.64 R4, c[0x0][0x3a0] ;  /* 0x0000e800ff047b82 */ /* 0x007e240000000a00 */
.L_x_71:
[C---:B0-----:R-:W-:Y:S01]  /*1010*/  IMAD.WIDE R6, R3.reuse, 0x2, R4 ;  /* 0x0000000203067825 */ /* 0x041fe200078e0204 */
[----:B------:R-:W-:Y:S01]  /*1020*/  UIADD3 UR7, UPT, UPT, UR7, 0x1, URZ ;  /* 0x0000000107077890 */ /* 0x000fe2000fffe0ff */
[----:B------:R-:W-:-:S03]  /*1030*/  IADD3 R3, PT, PT, R3, UR11, RZ ;  /* 0x0000000b03037c10 */ /* 0x000fc6000fffe0ff */
[----:B------:R3:W-:Y:S01]  /*1040*/  STG.E.64 desc[UR12][R6.64], RZ ;  /* 0x000000ff06007986 */ /* 0x0007e2000c101b0c */
[----:B------:R-:W-:-:S09]  /*1050*/  UISETP.NE.AND UP0, UPT, UR7, URZ, UPT ;  /* 0x000000ff0700728c */ /* 0x000fd2000bf05270 */
[----:B---3--:R-:W-:Y:S05]  /*1060*/  BRA.U UP0, `(.L_x_71) ;  /* 0xfffffffd00e87547 */ /* 0x008fea000b83ffff */
.L_x_66:
[----:B------:R-:W3:Y:S01]  /*1070*/  LDCU UR7, c[0x0][0x3b8] ;  /* 0x00007700ff0777ac */ /* 0x000ee20008000800 */
[----:B--2---:R-:W-:Y:S01]  /*1080*/  IABS R8, UR15 ;  /* 0x0000000f00087c13 */ /* 0x004fe20008000000 */
[----:B------:R-:W2:Y:S03]  /*1090*/  LDCU.64 UR16, c[0x0][0x388] ;  /* 0x00007100ff1077ac */ /* 0x000ea60008000a00 */
[----:B------:R-:W-:Y:S01]  /*10a0*/  R2UR UR8, R8 ;  /* 0x00000000080872ca */ /* 0x000fe200000e0000 */
[----:B---3-5:R-:W-:-:S05]  /*10b0*/  IMAD.U32 R3, RZ, RZ, UR7 ;  /* 0x00000007ff037e24 */ /* 0x028fca000f8e00ff */
[----:B-1----:R-:W-:-:S04]  /*10c0*/  IABS R6, R3 ;  /* 0x0000000300067213 */ /* 0x002fc80000000000 */
[----:B------:R-:W1:Y:S08]  /*10d0*/  I2F.RP R3, R6 ;  /* 0x0000000600037306 */ /* 0x000e700000209400 */
[----:B-1----:R-:W0:Y:S02]  /*10e0*/  MUFU.RCP R3, R3 ;  /* 0x0000000300037308 */ /* 0x002e240000001000 */
[----:B0-----:R-:W-:-:S06]  /*10f0*/  IADD3 R4, PT, PT, R3, 0xffffffe, RZ ;  /* 0x0ffffffe03047810 */ /* 0x001fcc0007ffe0ff */
[----:B------:R0:W1:Y:S02]  /*1100*/  F2I.FTZ.U32.TRUNC.NTZ R5, R4 ;  /* 0x0000000400057305 */ /* 0x000064000021f000 */
[----:B0-----:R-:W-:-:S05]  /*1110*/  HFMA2 R4, -RZ, RZ, 0, 0 ;  /* 0x00000000ff047431 */ /* 0x001fca00000001ff */
[----:B------:R-:W-:Y:S02]  /*1120*/  R2UR UR4, R4 ;  /* 0x00000000040472ca */ /* 0x000fe400000e0000 */
[----:B-1----:R-:W-:Y:S02]  /*1130*/  R2UR UR5, R5 ;  /* 0x00000000050572ca */ /* 0x002fe400000e0000 */
[----:B------:R-:W-:-:S05]  /*1140*/  IADD3 R7, PT, PT, RZ, -R5, RZ ;  /* 0x80000005ff077210 */ /* 0x000fca0007ffe0ff */
[----:B------:R-:W-:-:S06]  /*1150*/  IMAD R7, R7, R6, RZ ;  /* 0x0000000607077224 */ /* 0x000fcc00078e02ff */
[----:B------:R-:W-:Y:S02]  /*1160*/  IMAD.HI.U32 R7, R5, R7, UR4 ;  /* 0x0000000405077e27 */ /* 0x000fe4000f8e0007 */
[----:B------:R-:W0:Y:S03]  /*1170*/  LDC.64 R4, c[0x0][0x390] ;  /* 0x0000e400ff047b82 */ /* 0x000e260000000a00 */
        /* <DEDUP_REMOVED lines=13> */
[----:B------:R-:W-:-:S04]  /*1250*/  SHF.R.S32.HI R6, RZ, 0x1f, R35 ;  /* 0x0000001fff067819 */ /* 0x000fc80000011423 */
[----:B------:R-:W-:-:S04]  /*1260*/  LEA.HI R6, R6, R35, RZ, 0x3 ;  /* 0x0000002306067211 */ /* 0x000fc800078f18ff */
[----:B------:R-:W-:-:S03]  /*1270*/  SHF.R.S32.HI R33, RZ, 0x3, R6 ;  /* 0x00000003ff217819 */ /* 0x000fc60000011406 */
        /* <DEDUP_REMOVED lines=9> */
[----:B------:R-:W-:Y:S02]  /*1310*/  LEA.HI.SX32 R3, R6, R33, 0x1d ;  /* 0x0000002106037211 */ /* 0x000fe400078feaff */
[----:B------:R-:W1:Y:S03]  /*1320*/  LDC.64 R6, c[0x0][0x398] ;  /* 0x0000e600ff067b82 */ /* 0x000e660000000a00 */
[----:B0-----:R-:W-:-:S06]  /*1330*/  IMAD.WIDE R4, R3, 0x4, R4 ;  /* 0x0000000403047825 */ /* 0x001fcc00078e0204 */
[----:B------:R0:W3:Y:S01]  /*1340*/  LDG.E.CONSTANT R5, desc[UR12][R4.64] ;  /* 0x0000000c04057981 */ /* 0x0000e2000c1e9900 */
[----:B------:R-:W-:-:S04]  /*1350*/  VIADD R3, R35, UR8 ;  /* 0x0000000823037c36 */ /* 0x000fc80008000000 */
[----:B-1----:R-:W-:-:S05]  /*1360*/  IMAD.WIDE R6, R3, 0x2, R6 ;  /* 0x0000000203067825 */ /* 0x002fca00078e0206 */
[----:B------:R-:W4:Y:S04]  /*1370*/  LDG.E.CONSTANT R16, desc[UR12][R6.64] ;  /* 0x0000000c06107981 */ /* 0x000f28000c1e9900 */
[----:B------:R1:W4:Y:S01]  /*1380*/  LDG.E.CONSTANT R17, desc[UR12][R6.64+0x4] ;  /* 0x0000040c06117981 */ /* 0x000322000c1e9900 */
[----:B------:R-:W-:Y:S01]  /*1390*/  SHF.L.U32 R34, R2, 0x4, RZ ;  /* 0x0000000402227819 */ /* 0x000fe200000006ff */
[----:B------:R-:W2:Y:S01]  /*13a0*/  I2F.F16 R8, -0x40 ;  /* 0xffffffc000087906 */ /* 0x000ea20000200c00 */
[----:B------:R-:W-:Y:S01]  /*13b0*/  ISETP.LE.AND P0, PT, R0, UR15, PT ;  /* 0x0000000f00007c0c */ /* 0x000fe2000bf03270 */
[----:B------:R-:W-:Y:S01]  /*13c0*/  UIMAD UR4, UR10, UR11, URZ ;  /* 0x0000000b0a0472a4 */ /* 0x000fe2000f8e02ff */
[----:B------:R-:W-:Y:S02]  /*13d0*/  LOP3.LUT R34, R34, 0x10, RZ, 0xc0, !PT ;  /* 0x0000001022227812 */ /* 0x000fe400078ec0ff */
[----:B------:R-:W-:-:S02]  /*13e0*/  CS2R R10, SRZ ;  /* 0x00000000000a7805 */ /* 0x000fc4000001ff00 */
[----:B0-----:R-:W-:Y:S01]  /*13f0*/  SHF.R.S32.HI R4, RZ, 0x1f, R35 ;  /* 0x0000001fff047819 */ /* 0x001fe20000011423 */
[----:B------:R-:W-:Y:S01]  /*1400*/  USHF.L.U32 UR4, UR4, 0x4, URZ ;  /* 0x0000000404047899 */ /* 0x000fe200080006ff */
[----:B------:R-:W-:-:S05]  /*1410*/  MOV R20, RZ ;  /* 0x000000ff00147202 */ /* 0x000fca0000000f00 */
[----:B------:R-:W-:Y:S02]  /*1420*/  IADD3 R51, P1, PT, R35, UR4, RZ ;  /* 0x0000000423337c10 */ /* 0x000fe4000ff3e0ff */
[----:B--2---:R-:W-:Y:S02]  /*1430*/  R2UR UR9, R8 ;  /* 0x00000000080972ca */ /* 0x004fe400000e0000 */
[----:B------:R-:W-:Y:S02]  /*1440*/  CS2R R8, SRZ ;  /* 0x0000000000087805 */ /* 0x000fe4000001ff00 */
[----:B---3--:R-:W-:Y:S02]  /*1450*/  SHF.R.U32.HI R2, RZ, R34, R5 ;  /* 0x00000022ff027219 */ /* 0x008fe40000011605 */
[----:B------:R-:W-:Y:S02]  /*1460*/  MOV R5, UR4 ;  /* 0x0000000400057c02 */ /* 0x000fe40008000f00 */
[----:B------:R-:W-:-:S02]  /*1470*/  SHF.R.U32.HI R0, RZ, 0x4, R2 ;  /* 0x00000004ff007819 */ /* 0x000fc40000011602 */
[----:B------:R-:W-:Y:S02]  /*1480*/  LOP3.LUT R12, R2, 0xf, RZ, 0xc0, !PT ;  /* 0x0000000f020c7812 */ /* 0x000fe400078ec0ff */
[----:B------:R-:W-:Y:S02]  /*1490*/  LOP3.LUT R13, R0, 0xf, RZ, 0xc0, !PT ;  /* 0x0000000f000d7812 */ /* 0x000fe400078ec0ff */
[--C-:B------:R-:W-:Y:S02]  /*14a0*/  SHF.R.U32.HI R0, RZ, 0x8, R2.reuse ;  /* 0x00000008ff007819 */ /* 0x100fe40000011602 */
[----:B------:R-:W-:Y:S02]  /*14b0*/  SHF.R.U32.HI R2, RZ, 0xc, R2 ;  /* 0x0000000cff027819 */ /* 0x000fe40000011602 */
[----:B------:R-:W-:Y:S01]  /*14c0*/  LOP3.LUT R14, R0, 0xf, RZ, 0xc0, !PT ;  /* 0x0000000f000e7812 */ /* 0x000fe200078ec0ff */
[----:B------:R-:W-:Y:S01]  /*14d0*/  IMAD.MOV.U32 R0, RZ, RZ, RZ ;  /* 0x000000ffff007224 */ /* 0x000fe200078e00ff */
[----:B------:R-:W-:-:S02]  /*14e0*/  LOP3.LUT R15, R2, 0xf, RZ, 0xc0, !PT ;  /* 0x0000000f020f7812 */ /* 0x000fc400078ec0ff */
[----:B------:R-:W-:Y:S02]  /*14f0*/  IADD3 R21, PT, PT, R14, 0x1, RZ ;  /* 0x000000010e157810 */ /* 0x000fe40007ffe0ff */
[----:B------:R-:W-:Y:S02]  /*1500*/  IADD3 R22, PT, PT, R15, 0x1, RZ ;  /* 0x000000010f167810 */ /* 0x000fe40007ffe0ff */
[----:B------:R-:W-:Y:S02]  /*1510*/  IADD3 R3, PT, PT, R12, 0x1, RZ ;  /* 0x000000010c037810 */ /* 0x000fe40007ffe0ff */
[----:B-1----:R-:W-:Y:S01]  /*1520*/  IADD3 R7, PT, PT, R13, 0x1, RZ ;  /* 0x000000010d077810 */ /* 0x002fe20007ffe0ff */
[----:B------:R-:W0:Y:S01]  /*1530*/  I2F.F16 R21, R21 ;  /* 0x0000001500157306 */ /* 0x000e220000200c00 */
[----:B------:R-:W-:Y:S02]  /*1540*/  LEA.HI.X.SX32 R4, R5, R4, 0x1, P1 ;  /* 0x0000000405047211 */ /* 0x000fe400008f0eff */
[----:B------:R-:W-:-:S02]  /*1550*/  LEA R50, P1, R51, UR16, 0x2 ;  /* 0x0000001033327c11 */ /* 0x000fc4000f8210ff */
[----:B------:R-:W-:Y:S02]  /*1560*/  IADD3 R12, PT, PT, R12, 0xe401, RZ ;  /* 0x0000e4010c0c7810 */ /* 0x000fe40007ffe0ff */
[----:B------:R-:W-:Y:S01]  /*1570*/  IADD3 R13, PT, PT, R13, 0xe401, RZ ;  /* 0x0000e4010d0d7810 */ /* 0x000fe20007ffe0ff */
[----:B------:R1:W2:Y:S01]  /*1580*/  I2F.F16 R18, R3 ;  /* 0x0000000300127306 */ /* 0x0002a20000200c00 */
[----:B------:R-:W-:Y:S02]  /*1590*/  IADD3 R14, PT, PT, R14, 0xe401, RZ ;  /* 0x0000e4010e0e7810 */ /* 0x000fe40007ffe0ff */
[----:B------:R-:W-:Y:S02]  /*15a0*/  IADD3 R15, PT, PT, R15, 0xe401, RZ ;  /* 0x0000e4010f0f7810 */ /* 0x000fe40007ffe0ff */
[----:B------:R-:W-:Y:S02]  /*15b0*/  LEA.HI.X R51, R51, UR17, R4, 0x2, P1 ;  /* 0x0000001133337c11 */ /* 0x000fe400088f1404 */
[----:B------:R-:W-:Y:S01]  /*15c0*/  CS2R R4, SRZ ;  /* 0x0000000000047805 */ /* 0x000fe2000001ff00 */
[----:B0-----:R-:W-:Y:S01]  /*15d0*/  HADD2 R23, -R21.H0_H0, UR9.H0_H0 ;  /* 0x2000000915177e30 */ /* 0x001fe20008000900 */
[----:B------:R0:W3:Y:S01]  /*15e0*/  I2F.F16 R19, R7 ;  /* 0x0000000700137306 */ /* 0x0000e20000200c00 */
[----:B-1----:R-:W-:-:S02]  /*15f0*/  CS2R R2, SRZ ;  /* 0x0000000000027805 */ /* 0x002fc4000001ff00 */
[C-C-:B----4-:R-:W-:Y:S02]  /*1600*/  PRMT R31, R16.reuse, 0x5410, R16.reuse ;  /* 0x00005410101f7816 */ /* 0x150fe40000000010 */
[----:B------:R-:W-:Y:S02]  /*1610*/  PRMT R32, R16, 0x7632, R16 ;  /* 0x0000763210207816 */ /* 0x000fe40000000010 */
[C-C-:B------:R-:W-:Y:S01]  /*1620*/  PRMT R29, R17.reuse, 0x5410, R17.reuse ;  /* 0x00005410111d7816 */ /* 0x140fe20000000011 */
[----:B--2---:R-:W-:Y:S01]  /*1630*/  HADD2 R27, -R18.H0_H0, UR9.H0_H0 ;  /* 0x20000009121b7e30 */ /* 0x004fe20008000900 */
[----:B------:R-:W1:Y:S01]  /*1640*/  I2F.F16 R22, R22 ;  /* 0x0000001600167306 */ /* 0x000e620000200c00 */
[----:B0-----:R-:W-:Y:S02]  /*1650*/  CS2R R6, SRZ ;  /* 0x0000000000067805 */ /* 0x001fe4000001ff00 */
[----:B------:R-:W-:Y:S02]  /*1660*/  PRMT R30, R17, 0x7632, R17 ;  /* 0x00007632111e7816 */ /* 0x000fe40000000011 */
[----:B------:R-:W-:-:S02]  /*1670*/  PRMT R28, R12, 0x5410, R12 ;  /* 0x000054100c1c7816 */ /* 0x000fc4000000000c */
[----:B------:R-:W-:Y:S01]  /*1680*/  PRMT R26, R13, 0x5410, R13 ;  /* 0x000054100d1a7816 */ /* 0x000fe2000000000d */
[----:B---3--:R-:W-:Y:S01]  /*1690*/  HADD2 R25, -R19.H0_H0, UR9.H0_H0 ;  /* 0x2000000913197e30 */ /* 0x008fe20008000900 */
[----:B------:R-:W-:Y:S01]  /*16a0*/  PRMT R24, R14, 0x5410, R14 ;  /* 0x000054100e187816 */ /* 0x000fe2000000000e */
[----:B-1----:R-:W-:Y:S01]  /*16b0*/  HADD2 R21, -R22.H0_H0, UR9.H0_H0 ;  /* 0x2000000916157e30 */ /* 0x002fe20008000900 */
[----:B------:R-:W-:Y:S01]  /*16c0*/  PRMT R22, R15, 0x5410, R15 ;  /* 0x000054100f167816 */ /* 0x000fe2000000000f */
        /* <DEDUP_REMOVED lines=9> */
.L_x_78:
[----:B------:R-:W-:Y:S02]  /*1760*/  UISETP.NE.AND UP1, UPT, UR15, UR8, UPT ;  /* 0x000000080f00728c */ /* 0x000fe4000bf25270 */
[----:B------:R-:W-:-:S07]  /*1770*/  UISETP.GE.AND UP0, UPT, UR6, 0x1, UPT ;  /* 0x000000010600788c */ /* 0x000fce000bf06270 */
[----:B------:R-:W-:Y:S05]  /*1780*/  BRA.U UP1, `(.L_x_73) ;  /* 0x0000000101bc7547 */ /* 0x000fea000b800000 */
[----:B------:R-:W0:Y:S08]  /*1790*/  LDC R16, c[0x0][0x3ac] ;  /* 0x0000eb00ff107b82 */ /* 0x000e300000000800 */
[----:B------:R-:W1:Y:S01]  /*17a0*/  LDC.64 R12, c[0x0][0x390] ;  /* 0x0000e400ff0c7b82 */ /* 0x000e620000000a00 */
[----:B0-----:R-:W-:-:S05]  /*17b0*/  IMAD R16, R16, UR5, R16 ;  /* 0x0000000510107c24 */ /* 0x001fca000f8e0210 */
[----:B------:R-:W-:-:S04]  /*17c0*/  SHF.R.S32.HI R15, RZ, 0x1f, R16 ;  /* 0x0000001fff0f7819 */ /* 0x000fc80000011410 */
[----:B------:R-:W-:-:S04]  /*17d0*/  LEA.HI R14, R15, R16, RZ, 0x3 ;  /* 0x000000100f0e7211 */ /* 0x000fc800078f18ff */
[----:B------:R-:W-:-:S05]  /*17e0*/  LEA.HI.SX32 R15, R14, R33, 0x1d ;  /* 0x000000210e0f7211 */ /* 0x000fca00078feaff */
[----:B-1----:R-:W-:Y:S02]  /*17f0*/  IMAD.WIDE R12, R15, 0x4, R12 ;  /* 0x000000040f0c7825 */ /* 0x002fe400078e020c */
[----:B------:R-:W0:Y:S04]  /*1800*/  LDC.64 R14, c[0x0][0x398] ;  /* 0x0000e600ff0e7b82 */ /* 0x000e280000000a00 */
[----:B------:R-:W2:Y:S01]  /*1810*/  LDG.E.CONSTANT R13, desc[UR12][R12.64] ;  /* 0x0000000c0c0d7981 */ /* 0x000ea2000c1e9900 */
[----:B------:R-:W-:-:S04]  /*1820*/  IMAD.IADD R17, R35, 0x1, R16 ;  /* 0x0000000123117824 */ /* 0x000fc800078e0210 */
[----:B0-----:R-:W-:-:S05]  /*1830*/  IMAD.WIDE R14, R17, 0x2, R14 ;  /* 0x00000002110e7825 */ /* 0x001fca00078e020e */
[----:B------:R-:W3:Y:S04]  /*1840*/  LDG.E.CONSTANT R32, desc[UR12][R14.64] ;  /* 0x0000000c0e207981 */ /* 0x000ee8000c1e9900 */
[----:B------:R0:W4:Y:S01]  /*1850*/  LDG.E.CONSTANT R30, desc[UR12][R14.64+0x4] ;  /* 0x0000040c0e1e7981 */ /* 0x000122000c1e9900 */
[----:B------:R-:W-:Y:S01]  /*1860*/  UIADD3 UR5, UPT, UPT, UR5, 0x1, URZ ;  /* 0x0000000105057890 */ /* 0x000fe2000fffe0ff */
[----:B------:R-:W-:Y:S01]  /*1870*/  UMOV UR8, UR4 ;  /* 0x0000000400087c82 */ /* 0x000fe20008000000 */
[----:B--2---:R-:W-:-:S04]  /*1880*/  SHF.R.U32.HI R16, RZ, R34, R13 ;  /* 0x00000022ff107219 */ /* 0x004fc8000001160d */
[----:B------:R-:W-:Y:S02]  /*1890*/  LOP3.LUT R17, R16, 0xf, RZ, 0xc0, !PT ;  /* 0x0000000f10117812 */ /* 0x000fe400078ec0ff */
[--C-:B------:R-:W-:Y:S02]  /*18a0*/  SHF.R.U32.HI R18, RZ, 0x4, R16.reuse ;  /* 0x00000004ff127819 */ /* 0x100fe40000011610 */
[--C-:B------:R-:W-:Y:S02]  /*18b0*/  SHF.R.U32.HI R12, RZ, 0x8, R16.reuse ;  /* 0x00000008ff0c7819 */ /* 0x100fe40000011610 */
[----:B------:R-:W-:Y:S02]  /*18c0*/  SHF.R.U32.HI R16, RZ, 0xc, R16 ;  /* 0x0000000cff107819 */ /* 0x000fe40000011610 */
[----:B------:R-:W-:Y:S02]  /*18d0*/  LOP3.LUT R18, R18, 0xf, RZ, 0xc0, !PT ;  /* 0x0000000f12127812 */ /* 0x000fe400078ec0ff */
[----:B------:R-:W-:-:S02]  /*18e0*/  LOP3.LUT R12, R12, 0xf, RZ, 0xc0, !PT ;  /* 0x0000000f0c0c7812 */ /* 0x000fc400078ec0ff */
[----:B------:R-:W-:Y:S02]  /*18f0*/  LOP3.LUT R16, R16, 0xf, RZ, 0xc0, !PT ;  /* 0x0000000f10107812 */ /* 0x000fe400078ec0ff */
[C---:B------:R-:W-:Y:S02]  /*1900*/  IADD3 R19, PT, PT, R17.reuse, 0x1, RZ ;  /* 0x0000000111137810 */ /* 0x040fe40007ffe0ff */
[----:B------:R-:W-:Y:S02]  /*1910*/  IADD3 R13, PT, PT, R18, 0x1, RZ ;  /* 0x00000001120d7810 */ /* 0x000fe40007ffe0ff */
[C---:B0-----:R-:W-:Y:S01]  /*1920*/  IADD3 R14, PT, PT, R12.reuse, 0x1, RZ ;  /* 0x000000010c0e7810 */ /* 0x041fe20007ffe0ff */
[----:B------:R-:W-:Y:S01]  /*1930*/  VIADD R12, R12, 0xe401 ;  /* 0x0000e4010c0c7836 */ /* 0x000fe20000000000 */
[----:B------:R-:W-:Y:S01]  /*1940*/  IADD3 R15, PT, PT, R16, 0x1, RZ ;  /* 0x00000001100f7810 */ /* 0x000fe20007ffe0ff */
[----:B------:R-:W0:Y:S01]  /*1950*/  I2F.F16 R19, R19 ;  /* 0x0000001300137306 */ /* 0x000e220000200c00 */
[----:B------:R-:W-:-:S02]  /*1960*/  IADD3 R17, PT, PT, R17, 0xe401, RZ ;  /* 0x0000e40111117810 */ /* 0x000fc40007ffe0ff */
[----:B------:R-:W-:Y:S02]  /*1970*/  IADD3 R18, PT, PT, R18, 0xe401, RZ ;  /* 0x0000e40112127810 */ /* 0x000fe40007ffe0ff */
[----:B------:R-:W-:Y:S02]  /*1980*/  IADD3 R16, PT, PT, R16, 0xe401, RZ ;  /* 0x0000e40110107810 */ /* 0x000fe40007ffe0ff */
[----:B---3--:R-:W-:Y:S01]  /*1990*/  PRMT R31, R32, 0x5410, R32 ;  /* 0x00005410201f7816 */ /* 0x008fe20000000020 */
[----:B------:R-:W1:Y:S01]  /*19a0*/  I2F.F16 R13, R13 ;  /* 0x0000000d000d7306 */ /* 0x000e620000200c00 */
[----:B----4-:R-:W-:Y:S02]  /*19b0*/  PRMT R29, R30, 0x5410, R30 ;  /* 0x000054101e1d7816 */ /* 0x010fe4000000001e */
[----:B------:R-:W-:Y:S02]  /*19c0*/  PRMT R32, R32, 0x7632, R32 ;  /* 0x0000763220207816 */ /* 0x000fe40000000020 */
[----:B------:R-:W-:Y:S01]  /*19d0*/  PRMT R30, R30, 0x7632, R30 ;  /* 0x000076321e1e7816 */ /* 0x000fe2000000001e */
[----:B0-----:R-:W-:-:S02]  /*19e0*/  HADD2 R27, -R19.H0_H0, UR9.H0_H0 ;  /* 0x20000009131b7e30 */ /* 0x001fc40008000900 */
[----:B------:R-:W0:Y:S01]  /*19f0*/  I2F.F16 R14, R14 ;  /* 0x0000000e000e7306 */ /* 0x000e220000200c00 */
[----:B------:R-:W-:Y:S02]  /*1a00*/  PRMT R28, R17, 0x5410, R17 ;  /* 0x00005410111c7816 */ /* 0x000fe40000000011 */
[----:B------:R-:W-:Y:S02]  /*1a10*/  PRMT R26, R18, 0x5410, R18 ;  /* 0x00005410121a7816 */ /* 0x000fe40000000012 */
[----:B------:R-:W-:Y:S01]  /*1a20*/  PRMT R24, R12, 0x5410, R12 ;  /* 0x000054100c187816 */ /* 0x000fe2000000000c */
[----:B-1----:R-:W-:Y:S02]  /*1a30*/  HADD2 R25, -R13.H0_H0, UR9.H0_H0 ;  /* 0x200000090d197e30 */ /* 0x002fe40008000900 */
[----:B------:R-:W1:Y:S01]  /*1a40*/  I2F.F16 R15, R15 ;  /* 0x0000000f000f7306 */ /* 0x000e620000200c00 */
[----:B------:R-:W-:Y:S01]  /*1a50*/  PRMT R22, R16, 0x5410, R16 ;  /* 0x0000541010167816 */ /* 0x000fe20000000010 */
[----:B0-----:R-:W-:-:S02]  /*1a60*/  HADD2 R23, -R14.H0_H0, UR9.H0_H0 ;  /* 0x200000090e177e30 */ /* 0x001fc40008000900 */
[----:B-1----:R-:W-:-:S07]  /*1a70*/  HADD2 R21, -R15.H0_H0, UR9.H0_H0 ;  /* 0x200000090f157e30 */ /* 0x002fce0008000900 */
.L_x_73:
[----:B------:R-:W-:Y:S05]  /*1a80*/  BRA.U !UP0, `(.L_x_74) ;  /* 0x0000000508e07547 */ /* 0x000fea000b800000 */
[----:B------:R-:W2:Y:S01]  /*1a90*/  LDG.E.128.CONSTANT R12, desc[UR12][R50.64] ;  /* 0x0000000c320c7981 */ /* 0x000ea2000c1e9d00 */
[----:B------:R-:W-:-:S03]  /*1aa0*/  UISETP.NE.AND UP1, UPT, UR6, 0x1, UPT ;  /* 0x000000010600788c */ /* 0x000fc6000bf25270 */
[----:B------:R-:W0:Y:S01]  /*1ab0*/  LDS.128 R16, [UR7+-0x120] ;  /* 0xfffee007ff107984 */ /* 0x000e220008000c00 */
[----:B--2---:R-:W-:Y:S02]  /*1ac0*/  LOP3.LUT R37, R12, 0xf000f, RZ, 0xc0, !PT ;  /* 0x000f000f0c257812 */ /* 0x004fe400078ec0ff */
[----:B------:R-:W-:Y:S02]  /*1ad0*/  LOP3.LUT R39, R13, 0xf000f, RZ, 0xc0, !PT ;  /* 0x000f000f0d277812 */ /* 0x000fe400078ec0ff */
[----:B------:R-:W-:Y:S02]  /*1ae0*/  LOP3.LUT R41, R14, 0xf000f, RZ, 0xc0, !PT ;  /* 0x000f000f0e297812 */ /* 0x000fe400078ec0ff */
[----:B------:R-:W-:Y:S02]  /*1af0*/  LOP3.LUT R43, R15, 0xf000f, RZ, 0xc0, !PT ;  /* 0x000f000f0f2b7812 */ /* 0x000fe400078ec0ff */
[----:B------:R-:W-:Y:S02]  /*1b00*/  LOP3.LUT R38, R12, 0xf000f0, RZ, 0xc0, !PT ;  /* 0x00f000f00c267812 */ /* 0x000fe400078ec0ff */
[----:B------:R-:W-:-:S02]  /*1b10*/  LOP3.LUT R40, R13, 0xf000f0, RZ, 0xc0, !PT ;  /* 0x00f000f00d287812 */ /* 0x000fc400078ec0ff */
[----:B------:R-:W-:Y:S02]  /*1b20*/  LOP3.LUT R44, R15, 0xf000f0, RZ, 0xc0, !PT ;  /* 0x00f000f00f2c7812 */ /* 0x000fe400078ec0ff */
[----:B------:R-:W-:Y:S02]  /*1b30*/  LOP3.LUT R37, R37, 0x64006400, RZ, 0xfc, !PT ;  /* 0x6400640025257812 */ /* 0x000fe400078efcff */
[----:B------:R-:W-:Y:S02]  /*1b40*/  LOP3.LUT R39, R39, 0x64006400, RZ, 0xfc, !PT ;  /* 0x6400640027277812 */ /* 0x000fe400078efcff */
[----:B------:R-:W-:Y:S02]  /*1b50*/  LOP3.LUT R42, R14, 0xf000f0, RZ, 0xc0, !PT ;  /* 0x00f000f00e2a7812 */ /* 0x000fe400078ec0ff */
[----:B------:R-:W-:Y:S01]  /*1b60*/  LOP3.LUT R45, R41, 0x64006400, RZ, 0xfc, !PT ;  /* 0x64006400292d7812 */ /* 0x000fe200078efcff */
[----:B------:R-:W-:Y:S01]  /*1b70*/  HADD2 R41, R39, R26 ;  /* 0x0000001a27297230 */ /* 0x000fe20000000000 */
[----:B------:R-:W-:Y:S01]  /*1b80*/  LOP3.LUT R47, R43, 0x64006400, RZ, 0xfc, !PT ;  /* 0x640064002b2f7812 */ /* 0x000fe200078efcff */
[----:B------:R-:W-:Y:S01]  /*1b90*/  HFMA2 R43, R37, 1, 1, R28 ;  /* 0x3c003c00252b7831 */ /* 0x000fe2000000001c */
[----:B------:R-:W-:Y:S01]  /*1ba0*/  LOP3.LUT R38, R38, 0x64006400, RZ, 0xfc, !PT ;  /* 0x6400640026267812 */ /* 0x000fe200078efcff */
[----:B------:R-:W-:Y:S01]  /*1bb0*/  HFMA2 R39, R45, 1, 1, R24 ;  /* 0x3c003c002d277831 */ /* 0x000fe20000000018 */
[----:B------:R-:W-:Y:S01]  /*1bc0*/  LOP3.LUT R40, R40, 0x64006400, RZ, 0xfc, !PT ;  /* 0x6400640028287812 */ /* 0x000fe200078efcff */
[----:B------:R-:W-:Y:S01]  /*1bd0*/  HADD2 R37, R47, R22 ;  /* 0x000000162f257230 */ /* 0x000fe20000000000 */
[----:B------:R-:W-:Y:S01]  /*1be0*/  LOP3.LUT R48, R44, 0x64006400, RZ, 0xfc, !PT ;  /* 0x640064002c307812 */ /* 0x000fe200078efcff */
[----:B------:R-:W-:Y:S01]  /*1bf0*/  HFMA2 R44, R38, 0.0625, 0.0625, R27 ;  /* 0x2c002c00262c7831 */ /* 0x000fe2000000001b */
[----:B------:R-:W-:Y:S01]  /*1c00*/  LOP3.LUT R46, R42, 0x64006400, RZ, 0xfc, !PT ;  /* 0x640064002a2e7812 */ /* 0x000fe200078efcff */
[----:B------:R-:W-:-:S02]  /*1c10*/  HFMA2 R42, R40, 0.0625, 0.0625, R25 ;  /* 0x2c002c00282a7831 */ /* 0x000fc40000000019 */
[-C--:B0-----:R-:W-:Y:S02]  /*1c20*/  HFMA2 R45, R43, R16.reuse, RZ ;  /* 0x000000102b2d7231 */ /* 0x081fe400000000ff */
[----:B------:R-:W-:Y:S02]  /*1c30*/  HFMA2 R38, R48, 0.0625, 0.0625, R21 ;  /* 0x2c002c0030267831 */ /* 0x000fe40000000015 */
[-C--:B------:R-:W-:Y:S02]  /*1c40*/  HFMA2 R47, R39, R16.reuse, RZ ;  /* 0x00000010272f7231 */ /* 0x080fe400000000ff */
[-C--:B------:R-:W-:Y:S02]  /*1c50*/  HFMA2 R48, R41, R16.reuse, RZ.H0_H0 ;  /* 0x0000001029307231 */ /* 0x080fe400000400ff */
[----:B------:R-:W-:Y:S02]  /*1c60*/  HFMA2 R40, R46, 0.0625, 0.0625, R23 ;  /* 0x2c002c002e287831 */ /* 0x000fe40000000017 */
[----:B------:R-:W-:Y:S01]  /*1c70*/  HFMA2 R52, R37, R16, RZ.H0_H0 ;  /* 0x0000001025347231 */ /* 0x000fe200000400ff */
[----:B------:R-:W-:Y:S01]  /*1c80*/  SHF.R.U32.HI R12, RZ, 0x8, R12 ;  /* 0x00000008ff0c7819 */ /* 0x000fe2000001160c */
[----:B------:R-:W-:-:S02]  /*1c90*/  HFMA2 R16, R44, R17, R45 ;  /* 0x000000112c107231 */ /* 0x000fc4000000002d */
[-C--:B------:R-:W-:Y:S02]  /*1ca0*/  HFMA2 R48, R42, R17.reuse, R48 ;  /* 0x000000112a307231 */ /* 0x080fe40000000030 */
[-C--:B------:R-:W-:Y:S02]  /*1cb0*/  HFMA2 R47, R40, R17.reuse, R47 ;  /* 0x00000011282f7231 */ /* 0x080fe4000000002f */
[----:B------:R-:W-:Y:S01]  /*1cc0*/  HFMA2 R52, R38, R17, R52 ;  /* 0x0000001126347231 */ /* 0x000fe20000000034 */
[----:B------:R-:W-:Y:S02]  /*1cd0*/  SHF.R.U32.HI R17, RZ, 0x8, R13 ;  /* 0x00000008ff117819 */ /* 0x000fe4000001160d */
[C---:B------:R-:W-:Y:S02]  /*1ce0*/  LOP3.LUT R13, R12.reuse, 0xf000f, RZ, 0xc0, !PT ;  /* 0x000f000f0c0d7812 */ /* 0x040fe400078ec0ff */
[----:B------:R-:W-:Y:S02]  /*1cf0*/  LOP3.LUT R12, R12, 0xf000f0, RZ, 0xc0, !PT ;  /* 0x00f000f00c0c7812 */ /* 0x000fe400078ec0ff */
[----:B------:R-:W-:-:S02]  /*1d00*/  LOP3.LUT R13, R13, 0x64006400, RZ, 0xfc, !PT ;  /* 0x640064000d0d7812 */ /* 0x000fc400078efcff */
[C---:B------:R-:W-:Y:S02]  /*1d10*/  LOP3.LUT R45, R17.reuse, 0xf000f, RZ, 0xc0, !PT ;  /* 0x000f000f112d7812 */ /* 0x040fe400078ec0ff */
[----:B------:R-:W-:Y:S02]  /*1d20*/  LOP3.LUT R46, R17, 0xf000f0, RZ, 0xc0, !PT ;  /* 0x00f000f0112e7812 */ /* 0x000fe400078ec0ff */
[----:B------:R-:W-:Y:S02]  /*1d30*/  LOP3.LUT R12, R12, 0x64006400, RZ, 0xfc, !PT ;  /* 0x640064000c0c7812 */ /* 0x000fe400078efcff */
[----:B------:R-:W-:Y:S01]  /*1d40*/  LOP3.LUT R17, R45, 0x64006400, RZ, 0xfc, !PT ;  /* 0x640064002d117812 */ /* 0x000fe200078efcff */
[----:B------:R-:W-:Y:S01]  /*1d50*/  HADD2 R45, R13, R28 ;  /* 0x0000001c0d2d7230 */ /* 0x000fe20000000000 */
[----:B------:R-:W-:Y:S01]  /*1d60*/  LOP3.LUT R13, R46, 0x64006400, RZ, 0xfc, !PT ;  /* 0x640064002e0d7812 */ /* 0x000fe200078efcff */
[----:B------:R-:W-:Y:S01]  /*1d70*/  HFMA2 R46, R12, 0.0625, 0.0625, R27 ;  /* 0x2c002c000c2e7831 */ /* 0x000fe2000000001b */
[----:B------:R-:W-:Y:S01]  /*1d80*/  SHF.R.U32.HI R14, RZ, 0x8, R14 ;  /* 0x00000008ff0e7819 */ /* 0x000fe2000001160e */
[----:B------:R-:W-:Y:S01]  /*1d90*/  HFMA2 R12, R45, R18, R16 ;  /* 0x000000122d0c7231 */ /* 0x000fe20000000010 */
[----:B------:R-:W-:Y:S01]  /*1da0*/  SHF.R.U32.HI R15, RZ, 0x8, R15 ;  /* 0x00000008ff0f7819 */ /* 0x000fe2000001160f */
[----:B------:R-:W-:-:S02]  /*1db0*/  HADD2 R17, R17, R26 ;  /* 0x0000001a11117230 */ /* 0x000fc40000000000 */
[----:B------:R-:W-:Y:S02]  /*1dc0*/  HFMA2 R16, R13, 0.0625, 0.0625, R25 ;  /* 0x2c002c000d107831 */ /* 0x000fe40000000019 */
[----:B------:R-:W-:Y:S02]  /*1dd0*/  HFMA2 R12, R46, R19, R12 ;  /* 0x000000132e0c7231 */ /* 0x000fe4000000000c */
[----:B------:R-:W-:Y:S02]  /*1de0*/  HFMA2 R48, R17, R18, R48 ;  /* 0x0000001211307231 */ /* 0x000fe40000000030 */
[----:B------:R-:W-:Y:S01]  /*1df0*/  HFMA2 R10, R12, R31, R10 ;  /* 0x0000001f0c0a7231 */ /* 0x000fe2000000000a */
[C---:B------:R-:W-:Y:S01]  /*1e00*/  LOP3.LUT R12, R14.reuse, 0xf000f, RZ, 0xc0, !PT ;  /* 0x000f000f0e0c7812 */ /* 0x040fe200078ec0ff */
[----:B------:R-:W-:Y:S01]  /*1e10*/  HFMA2 R48, R16, R19, R48 ;  /* 0x0000001310307231 */ /* 0x000fe20000000030 */
[----:B------:R-:W-:Y:S02]  /*1e20*/  LOP3.LUT R14, R14, 0xf000f0, RZ, 0xc0, !PT ;  /* 0x00f000f00e0e7812 */ /* 0x000fe400078ec0ff */
[----:B------:R-:W-:Y:S01]  /*1e30*/  LOP3.LUT R49, R12, 0x64006400, RZ, 0xfc, !PT ;  /* 0x640064000c317812 */ /* 0x000fe200078efcff */
[----:B------:R-:W-:Y:S01]  /*1e40*/  HFMA2 R9, R48, R32, R9 ;  /* 0x0000002030097231 */ /* 0x000fe20000000009 */
[----:B------:R-:W-:-:S02]  /*1e50*/  LOP3.LUT R12, R15, 0xf000f, RZ, 0xc0, !PT ;  /* 0x000f000f0f0c7812 */ /* 0x000fc400078ec0ff */
[----:B------:R-:W-:Y:S01]  /*1e60*/  LOP3.LUT R14, R14, 0x64006400, RZ, 0xfc, !PT ;  /* 0x640064000e0e7812 */ /* 0x000fe200078efcff */
[----:B------:R-:W-:Y:S01]  /*1e70*/  HADD2 R49, R49, R24 ;  /* 0x0000001831317230 */ /* 0x000fe20000000000 */
[----:B------:R-:W-:Y:S02]  /*1e80*/  LOP3.LUT R13, R12, 0x64006400, RZ, 0xfc, !PT ;  /* 0x640064000c0d7812 */ /* 0x000fe400078efcff */
[----:B------:R-:W-:Y:S01]  /*1e90*/  LOP3.LUT R15, R15, 0xf000f0, RZ, 0xc0, !PT ;  /* 0x00f000f00f0f7812 */ /* 0x000fe200078ec0ff */
[----:B------:R-:W-:Y:S02]  /*1ea0*/  HFMA2 R48, R14, 0.0625, 0.0625, R23 ;  /* 0x2c002c000e307831 */ /* 0x000fe40000000017 */
[----:B------:R-:W-:Y:S01]  /*1eb0*/  HFMA2 R14, R49, R18, R47 ;  /* 0x00000012310e7231 */ /* 0x000fe2000000002f */
[----:B------:R-:W-:Y:S01]  /*1ec0*/  LOP3.LUT R12, R15, 0x64006400, RZ, 0xfc, !PT ;  /* 0x640064000f0c7812 */ /* 0x000fe200078efcff */
[----:B------:R-:W-:Y:S02]  /*1ed0*/  HADD2 R47, R13, R22 ;  /* 0x000000160d2f7230 */ /* 0x000fe40000000000 */
[----:B------:R-:W-:-:S02]  /*1ee0*/  HFMA2 R14, R48, R19, R14 ;  /* 0x00000013300e7231 */ /* 0x000fc4000000000e */
[----:B------:R-:W-:Y:S02]  /*1ef0*/  HFMA2 R52, R47, R18, R52 ;  /* 0x000000122f347231 */ /* 0x000fe40000000034 */
[----:B------:R-:W-:Y:S02]  /*1f00*/  HFMA2 R8, R14, R29, R8 ;  /* 0x0000001d0e087231 */ /* 0x000fe40000000008 */
[----:B------:R-:W-:-:S04]  /*1f10*/  HFMA2 R18, R12, 0.0625, 0.0625, R21 ;  /* 0x2c002c000c127831 */ /* 0x000fc80000000015 */
[----:B------:R-:W-:-:S04]  /*1f20*/  HFMA2 R15, R18, R19, R52 ;  /* 0x00000013120f7231 */ /* 0x000fc80000000034 */
[----:B------:R-:W-:Y:S01]  /*1f30*/  HFMA2 R7, R15, R30, R7 ;  /* 0x0000001e0f077231 */ /* 0x000fe20000000007 */
[----:B------:R-:W-:Y:S06]  /*1f40*/  BRA.U !UP1, `(.L_x_74) ;  /* 0x0000000109b07547 */ /* 0x000fec000b800000 */
[----:B------:R-:W0:Y:S01]  /*1f50*/  LDS.128 R12, [UR7+-0x20] ;  /* 0xffffe007ff0c7984 */ /* 0x000e220008000c00 */
[----:B------:R-:W-:Y:S01]  /*1f60*/  UISETP.NE.AND UP1, UPT, UR6, 0x2, UPT ;  /* 0x000000020600788c */ /* 0x000fe2000bf25270 */
[----:B0-----:R-:W-:-:S04]  /*1f70*/  HFMA2 R19, R43, R12, RZ ;  /* 0x0000000c2b137231 */ /* 0x001fc800000000ff */
[----:B------:R-:W-:-:S04]  /*1f80*/  HFMA2 R19, R44, R13, R19 ;  /* 0x0000000d2c137231 */ /* 0x000fc80000000013 */
[----:B------:R-:W-:-:S04]  /*1f90*/  HFMA2 R19, R45, R14, R19 ;  /* 0x0000000e2d137231 */ /* 0x000fc80000000013 */
[----:B------:R-:W-:-:S04]  /*1fa0*/  HFMA2 R19, R46, R15, R19 ;  /* 0x0000000f2e137231 */ /* 0x000fc80000000013 */
[----:B------:R-:W-:Y:S02]  /*1fb0*/  HFMA2 R3, R19, R31, R3 ;  /* 0x0000001f13037231 */ /* 0x000fe40000000003 */
[----:B------:R-:W-:-:S04]  /*1fc0*/  HFMA2 R19, R41, R12, RZ.H0_H0 ;  /* 0x0000000c29137231 */ /* 0x000fc800000400ff */
[----:B------:R-:W-:-:S04]  /*1fd0*/  HFMA2 R19, R42, R13, R19 ;  /* 0x0000000d2a137231 */ /* 0x000fc80000000013 */
[----:B------:R-:W-:-:S04]  /*1fe0*/  HFMA2 R19, R17, R14, R19 ;  /* 0x0000000e11137231 */ /* 0x000fc80000000013 */
[----:B------:R-:W-:-:S04]  /*1ff0*/  HFMA2 R19, R16, R15, R19 ;  /* 0x0000000f10137231 */ /* 0x000fc80000000013 */
[----:B------:R-:W-:Y:S02]  /*2000*/  HFMA2 R2, R19, R32, R2 ;  /* 0x0000002013027231 */ /* 0x000fe40000000002 */
[----:B------:R-:W-:-:S04]  /*2010*/  HFMA2 R19, R39, R12, RZ ;  /* 0x0000000c27137231 */ /* 0x000fc800000000ff */
        /* <DEDUP_REMOVED lines=31> */
.L_x_74:
[----:B------:R-:W-:-:S05]  /*2210*/  MOV R13, UR11 ;  /* 0x0000000b000d7c02 */ /* 0x000fca0008000f00 */
[----:B------:R-:W-:Y:S01]  /*2220*/  IMAD.WIDE R50, R13, 0x4, R50 ;  /* 0x000000040d327825 */ /* 0x000fe200078e0232 */
[----:B------:R-:W-:Y:S06]  /*2230*/  BRA.U !UP0, `(.L_x_75) ;  /* 0x0000000508e07547 */ /* 0x000fec000b800000 */
        /* <DEDUP_REMOVED lines=16> */
[----:B------:R-:W-:Y:S01]  /*2340*/  HADD2 R43, R37, R28 ;  /* 0x0000001c252b7230 */ /* 0x000fe20000000000 */
        /* <DEDUP_REMOVED lines=103> */
.L_x_75:
        /* <DEDUP_REMOVED lines=79> */
[----:B------:R-:W0:Y:S01]  /*2eb0*/  LDS.128 R12, [UR7] ;  /* 0x00000007ff0c7984 */ /* 0x000e220008000c00 */
        /* <DEDUP_REMOVED lines=43> */
.L_x_76:
        /* <DEDUP_REMOVED lines=79> */
[----:B------:R-:W0:Y:S01]  /*3660*/  LDS.128 R12, [UR7+0x10] ;  /* 0x00001007ff0c7984 */ /* 0x000e220008000c00 */
        /* <DEDUP_REMOVED lines=43> */
.L_x_77:
[----:B------:R-:W-:Y:S01]  /*3920*/  UIADD3 UR15, UPT, UPT, UR15, 0x20, URZ ;  /* 0x000000200f0f7890 */ /* 0x000fe2000fffe0ff */
[----:B------:R-:W-:Y:S01]  /*3930*/  MOV R13, UR11 ;  /* 0x0000000b000d7c02 */ /* 0x000fe20008000f00 */
[----:B------:R-:W-:Y:S02]  /*3940*/  UIADD3 UR4, UPT, UPT, UR4, 0x20, URZ ;  /* 0x0000002004047890 */ /* 0x000fe4000fffe0ff */
[----:B------:R-:W-:Y:S02]  /*3950*/  UIADD3 UR7, UPT, UPT, UR7, 0x40, URZ ;  /* 0x0000004007077890 */ /* 0x000fe4000fffe0ff */
[----:B------:R-:W-:Y:S01]  /*3960*/  ISETP.LE.AND P0, PT, R36, UR15, PT ;  /* 0x0000000f24007c0c */ /* 0x000fe2000bf03270 */
[----:B------:R-:W-:-:S12]  /*3970*/  IMAD.WIDE R50, R13, 0x4, R50 ;  /* 0x000000040d327825 */ /* 0x000fd800078e0232 */
[----:B------:R-:W-:Y:S05]  /*3980*/  @!P0 BRA `(.L_x_78) ;  /* 0xffffffdc00748947 */ /* 0x000fea000383ffff */
.L_x_72:
[----:B------:R-:W-:-:S13]  /*3990*/  ISETP.LT.AND P0, PT, RZ, UR6, PT ;  /* 0x00000006ff007c0c */ /* 0x000fda000bf01270 */
[----:B------:R-:W-:Y:S05]  /*39a0*/  @!P0 EXIT ;  /* 0x000000000000894d */ /* 0x000fea0003800000 */
[----:B------:R-:W0:Y:S01]  /*39b0*/  LDC.64 R12, c[0x0][0x3a0] ;  /* 0x0000e800ff0c7b82 */ /* 0x000e220000000a00 */
[----:B------:R-:W-:Y:S01]  /*39c0*/  MOV R14, UR14 ;  /* 0x0000000e000e7c02 */ /* 0x000fe20008000f00 */
[----:B------:R-:W-:-:S04]  /*39d0*/  HADD2 R10, R10.H0_H0, R10.H1_H1 ;  /* 0x3000000a0a0a7230 */ /* 0x000fc80000000800 */
[----:B------:R-:W-:Y:S02]  /*39e0*/  IMAD R35, R14, UR11, R35 ;  /* 0x0000000b0e237c24 */ /* 0x000fe4000f8e0223 */
[----:B------:R-:W-:-:S05]  /*39f0*/  HADD2 R14, R9.H0_H0, R9.H1_H1 ;  /* 0x30000009090e7230 */ /* 0x000fca0000000800 */
[----:B------:R-:W-:Y:S01]  /*3a00*/  PRMT R10, R10, 0x5410, R14 ;  /* 0x000054100a0a7816 */ /* 0x000fe2000000000e */
[----:B0-----:R-:W-:-:S05]  /*3a10*/  IMAD.WIDE R12, R35, 0x2, R12 ;  /* 0x00000002230c7825 */ /* 0x001fca00078e020c */
        /* <DEDUP_REMOVED lines=8> */
[----:B------:R-:W-:Y:S01]  /*3aa0*/  IMAD.MOV.U32 R8, RZ, RZ, R12 ;  /* 0x000000ffff087224 */ /* 0x000fe200078e000c */
[----:B------:R-:W-:-:S04]  /*3ab0*/  PRMT R10, R10, 0x5410, R14 ;  /* 0x000054100a0a7816 */ /* 0x000fc8000000000e */
[----:B------:R-:W-:-:S07]  /*3ac0*/  MOV R7, R8 ;  /* 0x0000000800077202 */ /* 0x000fce0000000f00 */
.L_x_82:
[----:B------:R-:W0:Y:S02]  /*3ad0*/  LDS R8, [R7] ;  /* 0x0000000007087984 */ /* 0x000e240000000800 */
[----:B0-----:R-:W-:-:S05]  /*3ae0*/  HFMA2 R9, R8, 1, 1, R10 ;  /* 0x3c003c0008097831 */ /* 0x001fca000000000a */
[----:B------:R-:W0:Y:S02]  /*3af0*/  ATOMS.CAST.SPIN P0, [R7], R8, R9 ;  /* 0x000000080700758d */ /* 0x000e240001800009 */
[----:B0-----:R-:W-:Y:S05]  /*3b00*/  @!P0 BRA `(.L_x_82) ;  /* 0xfffffffc00f08947 */ /* 0x001fea000383ffff */
[----:B------:R-:W-:Y:S05]  /*3b10*/  BRA `(.L_x_80) ;  /* 0x00000000000c7947 */ /* 0x000fea0003800000 */
.L_x_81:
[----:B------:R-:W2:Y:S02]  /*3b20*/  LD.E R7, desc[UR12][R12.64] ;  /* 0x0000000c0c077980 */ /* 0x000ea4000c101900 */
[----:B--2---:R-:W-:-:S05]  /*3b30*/  IADD3 R7, PT, PT, R10, R7, RZ ;  /* 0x000000070a077210 */ /* 0x004fca0007ffe0ff */
[----:B------:R0:W-:Y:S02]  /*3b40*/  ST.E desc[UR12][R12.64], R7 ;  /* 0x000000070c007985 */ /* 0x0001e4000c10190c */
.L_x_80:
[----:B------:R-:W-:Y:S05]  /*3b50*/  BSYNC.RECONVERGENT B0 ;  /* 0x0000000000007941 */ /* 0x000fea0003800200 */
.L_x_79:
        /* <DEDUP_REMOVED lines=8> */
.L_x_86:
[----:B------:R-:W0:Y:S02]  /*3be0*/  LDS R8, [R7+0x4] ;  /* 0x0000040007087984 */ /* 0x000e240000000800 */
[----:B0-----:R-:W-:-:S05]  /*3bf0*/  HADD2 R9, R8, R15 ;  /* 0x0000000f08097230 */ /* 0x001fca0000000000 */
[----:B------:R-:W0:Y:S02]  /*3c00*/  ATOMS.CAST.SPIN P0, [R7+0x4], R8, R9 ;  /* 0x000004080700758d */ /* 0x000e240001800009 */
[----:B0-----:R-:W-:Y:S05]  /*3c10*/  @!P0 BRA `(.L_x_86) ;  /* 0xfffffffc00f08947 */ /* 0x001fea000383ffff */
[----:B------:R-:W-:Y:S05]  /*3c20*/  BRA `(.L_x_84) ;  /* 0x00000000000c7947 */ /* 0x000fea0003800000 */
.L_x_85:
[----:B0-----:R-:W2:Y:S02]  /*3c30*/  LD.E R7, desc[UR12][R12.64+0x4] ;  /* 0x0000040c0c077980 */ /* 0x001ea4000c101900 */
[----:B--2---:R-:W-:-:S05]  /*3c40*/  IADD3 R7, PT, PT, R15, R7, RZ ;  /* 0x000000070f077210 */ /* 0x004fca0007ffe0ff */
[----:B------:R1:W-:Y:S02]  /*3c50*/  ST.E desc[UR12][R12.64+0x4], R7 ;  /* 0x000004070c007985 */ /* 0x0003e4000c10190c */
.L_x_84:
[----:B------:R-:W-:Y:S05]  /*3c60*/  BSYNC.RECONVERGENT B0 ;  /* 0x0000000000007941 */ /* 0x000fea0003800200 */
.L_x_83:
[----:B------:R-:W-:-:S06]  /*3c70*/  UISETP.NE.AND UP0, UPT, UR6, 0x1, UPT ;  /* 0x000000010600788c */ /* 0x000fcc000bf05270 */
[----:B------:R-:W-:-:S13]  /*3c80*/  PLOP3.LUT P0, PT, PT, PT, UP0, 0x80, 0x8 ;  /* 0x000000000008781c */ /* 0x000fda0003f0f008 */
[----:B------:R-:W-:Y:S05]  /*3c90*/  @!P0 EXIT ;  /* 0x000000000000894d */ /* 0x000fea0003800000 */
[----:B------:R-:W-:Y:S01]  /*3ca0*/  MOV R9, UR11 ;  /* 0x0000000b00097c02 */ /* 0x000fe20008000f00 */
[----:B01----:R-:W-:Y:S02]  /*3cb0*/  HADD2 R7, R3.H0_H0, R3.H1_H1 ;  /* 0x3000000303077230 */ /* 0x003fe40000000800 */
        /* <DEDUP_REMOVED lines=14> */
.L_x_90:
[----:B------:R-:W0:Y:S02]  /*3da0*/  LDS R2, [R0] ;  /* 0x0000000000027984 */ /* 0x000e240000000800 */
[----:B0-----:R-:W-:-:S05]  /*3db0*/  HFMA2 R3, R2, 1, 1, R7 ;  /* 0x3c003c0002037831 */ /* 0x001fca0000000007 */
[----:B------:R-:W0:Y:S02]  /*3dc0*/  ATOMS.CAST.SPIN P0, [R0], R2, R3 ;  /* 0x000000020000758d */ /* 0x000e240001800003 */
[----:B0-----:R-:W-:Y:S05]  /*3dd0*/  @!P0 BRA `(.L_x_90) ;  /* 0xfffffffc00f08947 */ /* 0x001fea000383ffff */
[----:B------:R-:W-:Y:S05]  /*3de0*/  BRA `(.L_x_88) ;  /* 0x00000000000c7947 */ /* 0x000fea0003800000 */
.L_x_89:
[----:B------:R-:W2:Y:S02]  /*3df0*/  LD.E R0, desc[UR12][R12.64] ;  /* 0x0000000c0c007980 */ /* 0x000ea4000c101900 */
[----:B--2---:R-:W-:-:S05]  /*3e00*/  IADD3 R3, PT, PT, R7, R0, RZ ;  /* 0x0000000007037210 */ /* 0x004fca0007ffe0ff */
[----:B------:R0:W-:Y:S02]  /*3e10*/  ST.E desc[UR12][R12.64], R3 ;  /* 0x000000030c007985 */ /* 0x0001e4000c10190c */
.L_x_88:
[----:B------:R-:W-:Y:S05]  /*3e20*/  BSYNC.RECONVERGENT B0 ;  /* 0x0000000000007941 */ /* 0x000fea0003800200 */
.L_x_87:
[----:B------:R1:W-:Y:S01]  /*3e30*/  ATOM.E.ADD.F16x2.RN.STRONG.GPU P0, RZ, desc[UR12][R12.64+0x4], R9 ;  /* 0x800004090cff79a2 */ /* 0x0003e2000c10e10c */
[----:B------:R-:W-:Y:S04]  /*3e40*/  BSSY.RECONVERGENT B0, `(.L_x_91) ;  /* 0x000000f000007945 */ /* 0x000fe80003800200 */
[----:B-1----:R-:W-:Y:S05]  /*3e50*/  @P0 BRA `(.L_x_92) ;  /* 0x0000000000340947 */ /* 0x002fea0003800000 */
[----:B------:R-:W1:Y:S02]  /*3e60*/  QSPC.E.S P0, RZ, [R12+0x4] ;  /* 0x000004000cff73aa */ /* 0x000e640000000500 */
[----:B-1----:R-:W-:Y:S05]  /*3e70*/  @!P0 BRA `(.L_x_93) ;  /* 0x0000000000208947 */ /* 0x002fea0003800000 */
[----:B------:R-:W-:Y:S01]  /*3e80*/  IMAD.MOV.U32 R2, RZ, RZ, R12 ;  /* 0x000000ffff027224 */ /* 0x000fe200078e000c */
[----:B------:R-:W-:-:S04]  /*3e90*/  PRMT R9, R9, 0x5410, R11 ;  /* 0x0000541009097816 */ /* 0x000fc8000000000b */
[----:B------:R-:W-:-:S07]  /*3ea0*/  MOV R0, R2 ;  /* 0x0000000200007202 */ /* 0x000fce0000000f00 */
.L_x_94:
[----:B------:R-:W0:Y:S02]  /*3eb0*/  LDS R2, [R0+0x4] ;  /* 0x0000040000027984 */ /* 0x000e240000000800 */
[----:B0-----:R-:W-:-:S05]  /*3ec0*/  HADD2 R3, R2, R9 ;  /* 0x0000000902037230 */ /* 0x001fca0000000000 */
[----:B------:R-:W0:Y:S02]  /*3ed0*/  ATOMS.CAST.SPIN P0, [R0+0x4], R2, R3 ;  /* 0x000004020000758d */ /* 0x000e240001800003 */
[----:B0-----:R-:W-:Y:S05]  /*3ee0*/  @!P0 BRA `(.L_x_94) ;  /* 0xfffffffc00f08947 */ /* 0x001fea000383ffff */
[----:B------:R-:W-:Y:S05]  /*3ef0*/  BRA `(.L_x_92) ;  /* 0x00000000000c7947 */ /* 0x000fea0003800000 */
.L_x_93:
[----:B------:R-:W0:Y:S02]  /*3f00*/  LD.E R0, desc[UR12][R12.64+0x4] ;  /* 0x0000040c0c007980 */ /* 0x000e24000c101900 */
[----:B0-----:R-:W-:-:S05]  /*3f10*/  IADD3 R3, PT, PT, R9, R0, RZ ;  /* 0x0000000009037210 */ /* 0x001fca0007ffe0ff */
[----:B------:R1:W-:Y:S02]  /*3f20*/  ST.E desc[UR12][R12.64+0x4], R3 ;  /* 0x000004030c007985 */ /* 0x0003e4000c10190c */
.L_x_92:
[----:B------:R-:W-:Y:S05]  /*3f30*/  BSYNC.RECONVERGENT B0 ;  /* 0x0000000000007941 */ /* 0x000fea0003800200 */
.L_x_91:
        /* <DEDUP_REMOVED lines=19> */
.L_x_98:
[----:B------:R-:W0:Y:S02]  /*4070*/  LDS R2, [R0] ;  /* 0x0000000000027984 */ /* 0x000e240000000800 */
[----:B0-----:R-:W-:-:S05]  /*4080*/  HFMA2 R3, R2, 1, 1, R6 ;  /* 0x3c003c0002037831 */ /* 0x001fca0000000006 */
[----:B------:R-:W0:Y:S02]  /*4090*/  ATOMS.CAST.SPIN P0, [R0], R2, R3 ;  /* 0x000000020000758d */ /* 0x000e240001800003 */
[----:B0-----:R-:W-:Y:S05]  /*40a0*/  @!P0 BRA `(.L_x_98) ;  /* 0xfffffffc00f08947 */ /* 0x001fea000383ffff */
[----:B------:R-:W-:Y:S05]  /*40b0*/  BRA `(.L_x_96) ;  /* 0x00000000000c7947 */ /* 0x000fea0003800000 */
.L_x_97:
[----:B------:R-:W2:Y:S02]  /*40c0*/  LD.E R0, desc[UR12][R12.64] ;  /* 0x0000000c0c007980 */ /* 0x000ea4000c101900 */
[----:B--2---:R-:W-:-:S05]  /*40d0*/  IADD3 R3, PT, PT, R6, R0, RZ ;  /* 0x0000000006037210 */ /* 0x004fca0007ffe0ff */
[----:B------:R0:W-:Y:S02]  /*40e0*/  ST.E desc[UR12][R12.64], R3 ;  /* 0x000000030c007985 */ /* 0x0001e4000c10190c */
.L_x_96:
[----:B------:R-:W-:Y:S05]  /*40f0*/  BSYNC.RECONVERGENT B0 ;  /* 0x0000000000007941 */ /* 0x000fea0003800200 */
.L_x_95:
[----:B------:R1:W-:Y:S02]  /*4100*/  ATOM.E.ADD.F16x2.RN.STRONG.GPU P0, RZ, desc[UR12][R12.64+0x4], R4 ;  /* 0x800004040cff79a2 */ /* 0x0003e4000c10e10c */
[----:B-1----:R-:W-:Y:S05]  /*4110*/  @P0 EXIT ;  /* 0x000000000000094d */ /* 0x002fea0003800000 */
[----:B------:R-:W1:Y:S02]  /*4120*/  QSPC.E.S P0, RZ, [R12+0x4] ;  /* 0x000004000cff73aa */ /* 0x000e640000000500 */
[----:B-1----:R-:W-:Y:S05]  /*4130*/  @!P0 BRA `(.L_x_99) ;  /* 0x0000000000208947 */ /* 0x002fea0003800000 */
[----:B------:R-:W-:Y:S02]  /*4140*/  MOV R2, R12 ;  /* 0x0000000c00027202 */ /* 0x000fe40000000f00 */
[----:B------:R-:W-:Y:S02]  /*4150*/  PRMT R4, R4, 0x5410, R20 ;  /* 0x0000541004047816 */ /* 0x000fe40000000014 */
[----:B------:R-:W-:-:S07]  /*4160*/  MOV R0, R2 ;  /* 0x0000000200007202 */ /* 0x000fce0000000f00 */
.L_x_100:
[----:B------:R-:W0:Y:S02]  /*4170*/  LDS R2, [R0+0x4] ;  /* 0x0000040000027984 */ /* 0x000e240000000800 */
[----:B0-----:R-:W-:-:S05]  /*4180*/  HADD2 R3, R2, R4 ;  /* 0x0000000402037230 */ /* 0x001fca0000000000 */
[----:B------:R-:W0:Y:S02]  /*4190*/  ATOMS.CAST.SPIN P0, [R0+0x4], R2, R3 ;  /* 0x000004020000758d */ /* 0x000e240001800003 */
[----:B0-----:R-:W-:Y:S05]  /*41a0*/  @!P0 BRA `(.L_x_100) ;  /* 0xfffffffc00f08947 */ /* 0x001fea000383ffff */
[----:B------:R-:W-:Y:S05]  /*41b0*/  EXIT ;  /* 0x000000000000794d */ /* 0x000fea0003800000 */
.L_x_99:
[----:B------:R-:W0:Y:S02]  /*41c0*/  LD.E R0, desc[UR12][R12.64+0x4] ;  /* 0x0000040c0c007980 */ /* 0x000e24000c101900 */
[----:B0-----:R-:W-:-:S05]  /*41d0*/  IADD3 R3, PT, PT, R4, R0, RZ ;  /* 0x0000000004037210 */ /* 0x001fca0007ffe0ff */
[----:B------:R-:W-:Y:S01]  /*41e0*/  ST.E desc[UR12][R12.64+0x4], R3 ;  /* 0x000004030c007985 */ /* 0x000fe2000c10190c */
[----:B------:R-:W-:Y:S05]  /*41f0*/  EXIT ;  /* 0x000000000000794d */ /* 0x000fea0003800000 */
.L_x_101:
        /* <DEDUP_REMOVED lines=16> */
.L_x_158:


//--------------------- .text._Z28gemm_half_q_half_gptq_kernelILi2ELb0ELb0EEvPK6__halfPKjS4_S2_PS0_iiiiiPKtibS2_i --------------------------
	.section	.text._Z28gemm_half_q_half_gptq_kernelILi2ELb0ELb0EEvPK6__halfPKjS4_S2_PS0_iiiiiPKtibS2_i,"ax",@progbits
	.align	128
        .global         _Z28gemm_half_q_half_gptq_kernelILi2ELb0ELb0EEvPK6__halfPKjS4_S2_PS0_iiiiiPKtibS2_i
        .type           _Z28gemm_half_q_half_gptq_kernelILi2ELb0ELb0EEvPK6__halfPKjS4_S2_PS0_iiiiiPKtibS2_i,@function
        .size           _Z28gemm_half_q_half_gptq_kernelILi2ELb0ELb0EEvPK6__halfPKjS4_S2_PS0_iiiiiPKtibS2_i,(.L_x_159 - _Z28gemm_half_q_half_gptq_kernelILi2ELb0ELb0EEvPK6__halfPKjS4_S2_PS0_iiiiiPKtibS2_i)
        .other          _Z28gemm_half_q_half_gptq_kernelILi2ELb0ELb0EEvPK6__halfPKjS4_S2_PS0_iiiiiPKtibS2_i,@"STO_CUDA_ENTRY STV_DEFAULT"
_Z28gemm_half_q_half_gptq_kernelILi2ELb0ELb0EEvPK6__halfPKjS4_S2_PS0_iiiiiPKtibS2_i:
.text._Z28gemm_half_q_half_gptq_kernelILi2ELb0ELb0EEvPK6__halfPKjS4_S2_PS0_iiiiiPKtibS2_i:
        /* <DEDUP_REMOVED lines=8> */
[----:B0-----:R-:W-:-:S07]  /*0080*/  USHF.L.U32 UR14, UR9, 0x1, URZ ;  /* 0x00000001090e7899 */ /* 0x001fce00080006ff */
[----:B------:R-:W0:Y:S01]  /*0090*/  S2UR UR4, SR_CTAID.X ;  /* 0x00000000000479c3 */ /* 0x000e220000002500 */
[----:B--2---:R-:W-:Y:S02]  /*00a0*/  UIADD3 UR6, UPT, UPT, -UR14, UR6, URZ ;  /* 0x000000060e067290 */ /* 0x004fe4000fffe1ff */
[----:B----4-:R-:W-:Y:S02]  /*00b0*/  USHF.L.U32 UR15, UR10, 0x7, URZ ;  /* 0x000000070a0f7899 */ /* 0x010fe400080006ff */
[----:B------:R-:W-:-:S04]  /*00c0*/  UISETP.GE.AND UP0, UPT, UR6, 0x1, UPT ;  /* 0x000000010600788c */ /* 0x000fc8000bf06270 */
[----:B------:R-:W-:Y:S02]  /*00d0*/  IMAD.U32 R5, RZ, RZ, UR15 ;  /* 0x0000000fff057e24 */ /* 0x000fe4000f8e00ff */
[----:B-1----:R-:W-:Y:S01]  /*00e0*/  VIADD R3, R2, UR15 ;  /* 0x0000000f02037c36 */ /* 0x002fe20008000000 */
[----:B------:R-:W-:Y:S01]  /*00f0*/  PLOP3.LUT P0, PT, PT, PT, UP0, 0x80, 0x8 ;  /* 0x000000000008781c */ /* 0x000fe20003f0f008 */
[----:B------:R-:W-:Y:S01]  /*0100*/  UISETP.LT.AND UP0, UPT, UR6, 0x2, UPT ;  /* 0x000000020600788c */ /* 0x000fe2000bf01270 */
[----:B-----5:R-:W-:-:S03]  /*0110*/  VIADDMNMX R32, R5, 0x80, R0, PT ;  /* 0x0000008005207846 */ /* 0x020fc60003800100 */
[----:B------:R-:W-:Y:S01]  /*0120*/  USEL UR5, UR6, 0x2, UP0 ;  /* 0x0000000206057887 */ /* 0x000fe20008000000 */
[----:B------:R-:W-:Y:S01]  /*0130*/  ISETP.GE.OR P0, PT, R3, R32, !P0 ;  /* 0x000000200300720c */ /* 0x000fe20004706670 */
[----:B0-----:R-:W-:-:S06]  /*0140*/  USHF.L.U32 UR4, UR4, 0x9, URZ ;  /* 0x0000000904047899 */ /* 0x001fcc00080006ff */
        /* <DEDUP_REMOVED lines=25> */
[----:B------:R-:W-:Y:S02]  /*02e0*/  VIADD R13, R4, 0x100 ;  /* 0x00000100040d7836 */ /* 0x000fe40000000000 */
[----:B------:R-:W-:-:S06]  /*02f0*/  IMAD.IADD R12, R5, 0x1, R0 ;  /* 0x00000001050c7824 */ /* 0x000fcc00078e0200 */
[----:B------:R-:W-:Y:S05]  /*0300*/  BRA.U UP0, `(.L_x_105) ;  /* 0x0000000100ec7547 */ /* 0x000fea000b800000 */
[----:B------:R-:W-:Y:S01]  /*0310*/  UIADD3 UR8, UPT, UPT, URZ, -UR7, URZ ;  /* 0x80000007ff087290 */ /* 0x000fe2000fffe0ff */
[----:B------:R-:W-:-:S03]  /*0320*/  PLOP3.LUT P0, PT, PT, PT, PT, 0x80, 0x8 ;  /* 0x000000000008781c */ /* 0x000fc60003f0f070 */
[----:B------:R-:W-:-:S09]  /*0330*/  UISETP.GT.AND UP0, UPT, UR8, 0x3, UPT ;  /* 0x000000030800788c */ /* 0x000fd2000bf04270 */
[----:B------:R-:W-:Y:S05]  /*0340*/  BRA.U !UP0, `(.L_x_106) ;  /* 0x0000000108847547 */ /* 0x000fea000b800000 */
[----:B------:R-:W-:-:S13]  /*0350*/  PLOP3.LUT P0, PT, PT, PT, PT, 0x8, 0x80 ;  /* 0x000000000080781c */ /* 0x000fda0003f0e170 */
.L_x_107:
[----:B------:R-:W-:Y:S02]  /*0360*/  IADD3 R5, P1, PT, R3, R12, RZ ;  /* 0x0000000c03057210 */ /* 0x000fe40007f3e0ff */
[C---:B------:R-:W-:Y:S02]  /*0370*/  IADD3 R6, PT, PT, R12.reuse, R0, RZ ;  /* 0x000000000c067210 */ /* 0x040fe40007ffe0ff */
[----:B------:R-:W-:Y:S02]  /*0380*/  LEA.HI.X.SX32 R12, R12, RZ, 0x1, P1 ;  /* 0x000000ff0c0c7211 */ /* 0x000fe400008f0eff */
[----:B0-----:R-:W-:Y:S01]  /*0390*/  LEA R4, P1, R5, UR16, 0x1 ;  /* 0x0000001005047c11 */ /* 0x001fe2000f8208ff */
[----:B------:R-:W-:Y:S01]  /*03a0*/  IMAD.IADD R7, R6, 0x1, R0 ;  /* 0x0000000106077824 */ /* 0x000fe200078e0200 */
[----:B------:R-:W-:Y:S02]  /*03b0*/  IADD3 R10, P2, PT, R3, R6, RZ ;  /* 0x00000006030a7210 */ /* 0x000fe40007f5e0ff */
[----:B------:R-:W-:Y:S01]  /*03c0*/  LEA.HI.X R5, R5, UR17, R12, 0x1, P1 ;  /* 0x0000001105057c11 */ /* 0x000fe200088f0c0c */
[----:B------:R-:W-:Y:S01]  /*03d0*/  IMAD.IADD R12, R7, 0x1, R0 ;  /* 0x00000001070c7824 */ /* 0x000fe200078e0200 */
[----:B------:R-:W-:-:S02]  /*03e0*/  IADD3 R9, P3, PT, R3, R7, RZ ;  /* 0x0000000703097210 */ /* 0x000fc40007f7e0ff */
[----:B------:R-:W-:Y:S01]  /*03f0*/  LEA.HI.X.SX32 R15, R6, RZ, 0x1, P2 ;  /* 0x000000ff060f7211 */ /* 0x000fe200010f0eff */
[----:B------:R-:W2:Y:S01]  /*0400*/  LDG.E.U16.CONSTANT R4, desc[UR12][R4.64] ;  /* 0x0000000c04047981 */ /* 0x000ea2000c1e9500 */
[C---:B------:R-:W-:Y:S02]  /*0410*/  LEA R6, P2, R10.reuse, UR16, 0x1 ;  /* 0x000000100a067c11 */ /* 0x040fe4000f8408ff */
[----:B------:R-:W-:Y:S02]  /*0420*/  IADD3 R11, P1, PT, R3, R12, RZ ;  /* 0x0000000c030b7210 */ /* 0x000fe40007f3e0ff */
[----:B------:R-:W-:Y:S02]  /*0430*/  LEA.HI.X.SX32 R16, R7, RZ, 0x1, P3 ;  /* 0x000000ff07107211 */ /* 0x000fe400018f0eff */
[----:B------:R-:W-:Y:S02]  /*0440*/  LEA.HI.X R7, R10, UR17, R15, 0x1, P2 ;  /* 0x000000110a077c11 */ /* 0x000fe400090f0c0f */
[----:B------:R-:W-:-:S02]  /*0450*/  LEA.HI.X.SX32 R14, R12, RZ, 0x1, P1 ;  /* 0x000000ff0c0e7211 */ /* 0x000fc400008f0eff */
        /* <DEDUP_REMOVED lines=14> */
[----:B0-----:R-:W-:Y:S01]  /*0540*/  VIADD R13, R13, 0x400 ;  /* 0x000004000d0d7836 */ /* 0x001fe20000000000 */
[----:B------:R-:W-:Y:S06]  /*0550*/  BRA.U !UP0, `(.L_x_107) ;  /* 0xfffffffd08807547 */ /* 0x000fec000b83ffff */
.L_x_106:
[----:B------:R-:W-:-:S04]  /*0560*/  UIADD3 UR8, UPT, UPT, URZ, -UR7, URZ ;  /* 0x80000007ff087290 */ /* 0x000fc8000fffe0ff */
[----:B------:R-:W-:-:S09]  /*0570*/  UISETP.GT.AND UP0, UPT, UR8, 0x1, UPT ;  /* 0x000000010800788c */ /* 0x000fd2000bf04270 */
[----:B------:R-:W-:Y:S05]  /*0580*/  BRA.U !UP0, `(.L_x_108) ;  /* 0x0000000108447547 */ /* 0x000fea000b800000 */
[----:B------:R-:W-:Y:S01]  /*0590*/  IMAD.IADD R8, R12, 0x1, R0 ;  /* 0x000000010c087824 */ /* 0x000fe200078e0200 */
[----:B------:R-:W-:-:S04]  /*05a0*/  IADD3 R5, P0, PT, R3, R12, RZ ;  /* 0x0000000c03057210 */ /* 0x000fc80007f1e0ff */
[----:B0-----:R-:W-:Y:S02]  /*05b0*/  IADD3 R7, P1, PT, R3, R8, RZ ;  /* 0x0000000803077210 */ /* 0x001fe40007f3e0ff */
[----:B------:R-:W-:Y:S02]  /*05c0*/  LEA.HI.X.SX32 R12, R12, RZ, 0x1, P0 ;  /* 0x000000ff0c0c7211 */ /* 0x000fe400000f0eff */
[----:B------:R-:W-:Y:S02]  /*05d0*/  LEA.HI.X.SX32 R10, R8, RZ, 0x1, P1 ;  /* 0x000000ff080a7211 */ /* 0x000fe400008f0eff */
[----:B------:R-:W-:Y:S02]  /*05e0*/  LEA R4, P0, R5, UR16, 0x1 ;  /* 0x0000001005047c11 */ /* 0x000fe4000f8008ff */
[----:B------:R-:W-:Y:S02]  /*05f0*/  LEA R6, P1, R7, UR16, 0x1 ;  /* 0x0000001007067c11 */ /* 0x000fe4000f8208ff */
[----:B------:R-:W-:-:S02]  /*0600*/  LEA.HI.X R5, R5, UR17, R12, 0x1, P0 ;  /* 0x0000001105057c11 */ /* 0x000fc400080f0c0c */
        /* <DEDUP_REMOVED lines=8> */
[----:B0-----:R-:W-:-:S07]  /*0690*/  VIADD R13, R13, 0x200 ;  /* 0x000002000d0d7836 */ /* 0x001fce0000000000 */
.L_x_108:
[----:B------:R-:W-:-:S13]  /*06a0*/  ISETP.EQ.AND P1, PT, RZ, UR7, PT ;  /* 0x00000007ff007c0c */ /* 0x000fda000bf22270 */
[----:B------:R-:W-:Y:S05]  /*06b0*/  @!P0 BRA P1, `(.L_x_103) ;  /* 0x00000004007c8947 */ /* 0x000fea0000800000 */
.L_x_105:
        /* <DEDUP_REMOVED lines=12> */
.L_x_104:
        /* <DEDUP_REMOVED lines=8> */
[----:B------:R-:W-:-:S03]  /*0800*/  IMAD.SHL.U32 R5, R5, 0x2, RZ ;  /* 0x0000000205057824 */ /* 0x000fc600078e00ff */
        /* <DEDUP_REMOVED lines=8> */
.L_x_111:
[----:B-----5:R-:W-:Y:S01]  /*0890*/  IADD3 R7, P0, PT, R3, R5, RZ ;  /* 0x0000000503077210 */ /* 0x020fe20007f1e0ff */
[----:B------:R-:W-:-:S03]  /*08a0*/  IMAD.IADD R8, R5, 0x1, R0 ;  /* 0x0000000105087824 */ /* 0x000fc600078e0200 */
[----:B------:R-:W-:Y:S02]  /*08b0*/  LEA.HI.X.SX32 R10, R5, RZ, 0x1, P0 ;  /* 0x000000ff050a7211 */ /* 0x000fe400000f0eff */
[C---:B------:R-:W-:Y:S02]  /*08c0*/  IADD3 R5, PT, PT, R8.reuse, R0, RZ ;  /* 0x0000000008057210 */ /* 0x040fe40007ffe0ff */
[----:B0-----:R-:W-:Y:S02]  /*08d0*/  LEA R6, P0, R7, UR16, 0x1 ;  /* 0x0000001007067c11 */ /* 0x001fe4000f8008ff */
[----:B------:R-:W-:Y:S01]  /*08e0*/  IADD3 R9, P1, PT, R3, R8, RZ ;  /* 0x0000000803097210 */ /* 0x000fe20007f3e0ff */
[----:B------:R-:W-:Y:S01]  /*08f0*/  IMAD.IADD R14, R5, 0x1, R0 ;  /* 0x00000001050e7824 */ /* 0x000fe200078e0200 */
[----:B------:R-:W-:Y:S02]  /*0900*/  LEA.HI.X R7, R7, UR17, R10, 0x1, P0 ;  /* 0x0000001107077c11 */ /* 0x000fe400080f0c0a */
[----:B------:R-:W-:-:S02]  /*0910*/  LEA.HI.X.SX32 R12, R8, RZ, 0x1, P1 ;  /* 0x000000ff080c7211 */ /* 0x000fc400008f0eff */
[----:B------:R-:W-:Y:S02]  /*0920*/  LEA R8, P0, R9, UR16, 0x1 ;  /* 0x0000001009087c11 */ /* 0x000fe4000f8008ff */
[C---:B------:R-:W-:Y:S01]  /*0930*/  IADD3 R11, P2, PT, R3.reuse, R5, RZ ;  /* 0x00000005030b7210 */ /* 0x040fe20007f5e0ff */
[----:B------:R-:W2:Y:S01]  /*0940*/  LDG.E.U16.CONSTANT R7, desc[UR12][R6.64] ;  /* 0x0000000c06077981 */ /* 0x000ea2000c1e9500 */
[----:B------:R-:W-:Y:S02]  /*0950*/  IADD3 R13, P3, PT, R3, R14, RZ ;  /* 0x0000000e030d7210 */ /* 0x000fe40007f7e0ff */
[----:B------:R-:W-:Y:S02]  /*0960*/  LEA.HI.X R9, R9, UR17, R12, 0x1, P0 ;  /* 0x0000001109097c11 */ /* 0x000fe400080f0c0c */
[----:B------:R-:W-:Y:S02]  /*0970*/  LEA.HI.X.SX32 R18, R5, RZ, 0x1, P2 ;  /* 0x000000ff05127211 */ /* 0x000fe400010f0eff */
[----:B------:R-:W-:-:S02]  /*0980*/  LEA R10, P1, R11, UR16, 0x1 ;  /* 0x000000100b0a7c11 */ /* 0x000fc4000f8208ff */
[----:B------:R-:W-:Y:S01]  /*0990*/  LEA.HI.X.SX32 R16, R14, RZ, 0x1, P3 ;  /* 0x000000ff0e107211 */ /* 0x000fe200018f0eff */
[----:B------:R-:W3:Y:S01]  /*09a0*/  LDG.E.U16.CONSTANT R9, desc[UR12][R8.64] ;  /* 0x0000000c08097981 */ /* 0x000ee2000c1e9500 */
[----:B------:R-:W-:Y:S02]  /*09b0*/  LEA R12, P0, R13, UR16, 0x1 ;  /* 0x000000100d0c7c11 */ /* 0x000fe4000f8008ff */
[----:B------:R-:W-:Y:S02]  /*09c0*/  LEA.HI.X R11, R11, UR17, R18, 0x1, P1 ;  /* 0x000000110b0b7c11 */ /* 0x000fe400088f0c12 */
[----:B------:R-:W-:-:S04]  /*09d0*/  LEA.HI.X R13, R13, UR17, R16, 0x1, P0 ;  /* 0x000000110d0d7c11 */ /* 0x000fc800080f0c10 */
[----:B------:R-:W4:Y:S04]  /*09e0*/  LDG.E.U16.CONSTANT R11, desc[UR12][R10.64] ;  /* 0x0000000c0a0b7981 */ /* 0x000f28000c1e9500 */
[----:B------:R-:W4:Y:S01]  /*09f0*/  LDG.E.U16.CONSTANT R13, desc[UR12][R12.64] ;  /* 0x0000000c0c0d7981 */ /* 0x000f22000c1e9500 */
[----:B------:R-:W-:-:S04]  /*0a00*/  UIADD3 UR7, UPT, UPT, UR7, 0x4, URZ ;  /* 0x0000000407077890 */ /* 0x000fc8000fffe0ff */
[----:B------:R-:W-:Y:S01]  /*0a10*/  UISETP.GE.AND UP1, UPT, UR7, -0x3, UPT ;  /* 0xfffffffd0700788c */ /* 0x000fe2000bf26270 */
[----:B------:R-:W-:Y:S01]  /*0a20*/  IMAD.IADD R5, R14, 0x1, R0 ;  /* 0x000000010e057824 */ /* 0x000fe200078e0200 */
[----:B--2---:R-:W-:Y:S04]  /*0a30*/  STS.U16 [R4], R7 ;  /* 0x0000000704007388 */ /* 0x004fe80000000400 */
[----:B---3--:R-:W-:Y:S04]  /*0a40*/  STS.U16 [R4+0x100], R9 ;  /* 0x0001000904007388 */ /* 0x008fe80000000400 */
[----:B----4-:R-:W-:Y:S04]  /*0a50*/  STS.U16 [R4+0x200], R11 ;  /* 0x0002000b04007388 */ /* 0x010fe80000000400 */
[----:B------:R0:W-:Y:S02]  /*0a60*/  STS.U16 [R4+0x300], R13 ;  /* 0x0003000d04007388 */ /* 0x0001e40000000400 */
[----:B0-----:R-:W-:Y:S01]  /*0a70*/  IADD3 R4, PT, PT, R4, 0x400, RZ ;  /* 0x0000040004047810 */ /* 0x001fe20007ffe0ff */
[----:B------:R-:W-:Y:S06]  /*0a80*/  BRA.U !UP1, `(.L_x_111) ;  /* 0xfffffffd09807547 */ /* 0x000fec000b83ffff */
.L_x_110:
[----:B------:R-:W-:-:S04]  /*0a90*/  UIADD3 UR8, UPT, UPT, URZ, -UR7, URZ ;  /* 0x80000007ff087290 */ /* 0x000fc8000fffe0ff */
[----:B------:R-:W-:-:S09]  /*0aa0*/  UISETP.GT.AND UP1, UPT, UR8, 0x1, UPT ;  /* 0x000000010800788c */ /* 0x000fd2000bf24270 */
[----:B------:R-:W-:Y:S05]  /*0ab0*/  BRA.U !UP1, `(.L_x_112) ;  /* 0x0000000109487547 */ /* 0x000fea000b800000 */
[----:B------:R-:W0:Y:S01]  /*0ac0*/  LDCU.64 UR16, c[0x0][0x380] ;  /* 0x00007000ff1077ac */ /* 0x000e220008000a00 */
[----:B------:R-:W-:Y:S01]  /*0ad0*/  IMAD.IADD R10, R5, 0x1, R0 ;  /* 0x00000001050a7824 */ /* 0x000fe200078e0200 */
[----:B-----5:R-:W-:-:S04]  /*0ae0*/  IADD3 R7, P0, PT, R3, R5, RZ ;  /* 0x0000000503077210 */ /* 0x020fc80007f1e0ff */
[----:B------:R-:W-:Y:S02]  /*0af0*/  IADD3 R9, P1, PT, R3, R10, RZ ;  /* 0x0000000a03097210 */ /* 0x000fe40007f3e0ff */
[----:B------:R-:W-:Y:S02]  /*0b00*/  LEA.HI.X.SX32 R14, R5, RZ, 0x1, P0 ;  /* 0x000000ff050e7211 */ /* 0x000fe400000f0eff */
[----:B------:R-:W-:Y:S02]  /*0b10*/  LEA.HI.X.SX32 R12, R10, RZ, 0x1, P1 ;  /* 0x000000ff0a0c7211 */ /* 0x000fe400008f0eff */
[----:B0-----:R-:W-:Y:S02]  /*0b20*/  LEA R6, P0, R7, UR16, 0x1 ;  /* 0x0000001007067c11 */ /* 0x001fe4000f8008ff */
[----:B------:R-:W-:Y:S02]  /*0b30*/  LEA R8, P1, R9, UR16, 0x1 ;  /* 0x0000001009087c11 */ /* 0x000fe4000f8208ff */
[----:B------:R-:W-:-:S02]  /*0b40*/  LEA.HI.X R7, R7, UR17, R14, 0x1, P0 ;  /* 0x0000001107077c11 */ /* 0x000fc400080f0c0e */
[----:B------:R-:W-:-:S04]  /*0b50*/  LEA.HI.X R9, R9, UR17, R12, 0x1, P1 ;  /* 0x0000001109097c11 */ /* 0x000fc800088f0c0c */
[----:B------:R-:W2:Y:S04]  /*0b60*/  LDG.E.U16.CONSTANT R7, desc[UR12][R6.64] ;  /* 0x0000000c06077981 */ /* 0x000ea8000c1e9500 */
[----:B------:R-:W3:Y:S01]  /*0b70*/  LDG.E.U16.CONSTANT R9, desc[UR12][R8.64] ;  /* 0x0000000c08097981 */ /* 0x000ee2000c1e9500 */
[----:B------:R-:W-:Y:S01]  /*0b80*/  IMAD.IADD R5, R10, 0x1, R0 ;  /* 0x000000010a057824 */ /* 0x000fe200078e0200 */
[----:B------:R-:W-:Y:S02]  /*0b90*/  UIADD3 UR7, UPT, UPT, UR7, 0x2, URZ ;  /* 0x0000000207077890 */ /* 0x000fe4000fffe0ff */
[----:B------:R-:W-:Y:S01]  /*0ba0*/  UPLOP3.LUT UP0, UPT, UPT, UPT, UPT, 0x40, 0x4 ;  /* 0x000000000004789c */ /* 0x000fe20003f0e870 */
[----:B--2---:R-:W-:Y:S04]  /*0bb0*/  STS.U16 [R4], R7 ;  /* 0x0000000704007388 */ /* 0x004fe80000000400 */
[----:B---3--:R0:W-:Y:S02]  /*0bc0*/  STS.U16 [R4+0x100], R9 ;  /* 0x0001000904007388 */ /* 0x0081e40000000400 */
[----:B0-----:R-:W-:-:S07]  /*0bd0*/  IADD3 R4, PT, PT, R4, 0x200, RZ ;  /* 0x0000020004047810 */ /* 0x001fce0007ffe0ff */
.L_x_112:
[----:B------:R-:W-:-:S09]  /*0be0*/  UISETP.NE.OR UP0, UPT, UR7, URZ, UP0 ;  /* 0x000000ff0700728c */ /* 0x000fd20008705670 */
[----:B------:R-:W-:Y:S05]  /*0bf0*/  BRA.U !UP0, `(.L_x_103) ;  /* 0x00000001082c7547 */ /* 0x000fea000b800000 */
.L_x_109:
[----:B-----5:R-:W-:-:S04]  /*0c00*/  IADD3 R7, P0, PT, R3, R5, RZ ;  /* 0x0000000503077210 */ /* 0x020fc80007f1e0ff */
[----:B------:R-:W-:Y:S02]  /*0c10*/  LEA.HI.X.SX32 R8, R5, RZ, 0x1, P0 ;  /* 0x000000ff05087211 */ /* 0x000fe400000f0eff */
[----:B------:R-:W-:-:S04]  /*0c20*/  LEA R6, P0, R7, UR18, 0x1 ;  /* 0x0000001207067c11 */ /* 0x000fc8000f8008ff */
[----:B------:R-:W-:-:S06]  /*0c30*/  LEA.HI.X R7, R7, UR19, R8, 0x1, P0 ;  /* 0x0000001307077c11 */ /* 0x000fcc00080f0c08 */
[----:B------:R-:W2:Y:S01]  /*0c40*/  LDG.E.U16.CONSTANT R7, desc[UR12][R6.64] ;  /* 0x0000000c06077981 */ /* 0x000ea2000c1e9500 */
[----:B------:R-:W-:Y:S01]  /*0c50*/  UIADD3 UR7, UPT, UPT, UR7, 0x1, URZ ;  /* 0x0000000107077890 */ /* 0x000fe2000fffe0ff */
[----:B------:R-:W-:-:S03]  /*0c60*/  IMAD.IADD R5, R5, 0x1, R0 ;  /* 0x0000000105057824 */ /* 0x000fc600078e0200 */
[----:B------:R-:W-:Y:S01]  /*0c70*/  UISETP.NE.AND UP0, UPT, UR7, URZ, UPT ;  /* 0x000000ff0700728c */ /* 0x000fe2000bf05270 */
[----:B--2---:R0:W-:Y:S02]  /*0c80*/  STS.U16 [R4], R7 ;  /* 0x0000000704007388 */ /* 0x0041e40000000400 */
[----:B0-----:R-:W-:-:S06]  /*0c90*/  VIADD R4, R4, 0x100 ;  /* 0x0000010004047836 */ /* 0x001fcc0000000000 */
[----:B------:R-:W-:Y:S05]  /*0ca0*/  BRA.U UP0, `(.L_x_109) ;  /* 0xfffffffd00d47547 */ /* 0x000fea000b83ffff */
.L_x_103:
[----:B------:R-:W-:Y:S05]  /*0cb0*/  BSYNC.RECONVERGENT B0 ;  /* 0x0000000000007941 */ /* 0x000fea0003800200 */
.L_x_102:
        /* <DEDUP_REMOVED lines=23> */
.L_x_116:
[C---:B0-2---:R-:W-:Y:S01]  /*0e30*/  IADD3 R7, PT, PT, R3.reuse, UR11, RZ ;  /* 0x0000000b03077c10 */ /* 0x045fe2000fffe0ff */
[----:B-1----:R-:W-:Y:S01]  /*0e40*/  IMAD.WIDE R4, R3, 0x2, R12 ;  /* 0x0000000203047825 */ /* 0x002fe200078e020c */
[----:B------:R-:W-:-:S03]  /*0e50*/  UIADD3 UR7, UPT, UPT, UR7, 0x4, URZ ;  /* 0x0000000407077890 */ /* 0x000fc6000fffe0ff */
[C---:B------:R-:W-:Y:S01]  /*0e60*/  VIADD R9, R7.reuse, UR11 ;  /* 0x0000000b07097c36 */ /* 0x040fe20008000000 */
[----:B------:R2:W-:Y:S01]  /*0e70*/  STG.E.64 desc[UR12][R4.64], RZ ;  /* 0x000000ff04007986 */ /* 0x0005e2000c101b0c */
[----:B------:R-:W-:Y:S01]  /*0e80*/  IMAD.WIDE R6, R7, 0x2, R12 ;  /* 0x0000000207067825 */ /* 0x000fe200078e020c */
[----:B------:R-:W-:-:S03]  /*0e90*/  UISETP.GE.AND UP1, UPT, UR7, -0x3, UPT ;  /* 0xfffffffd0700788c */ /* 0x000fc6000bf26270 */
[C---:B------:R-:W-:Y:S01]  /*0ea0*/  VIADD R15, R9.reuse, UR11 ;  /* 0x0000000b090f7c36 */ /* 0x040fe20008000000 */
[----:B------:R2:W-:Y:S01]  /*0eb0*/  STG.E.64 desc[UR12][R6.64], RZ ;  /* 0x000000ff06007986 */ /* 0x0005e2000c101b0c */
[----:B------:R-:W-:-:S03]  /*0ec0*/  IMAD.WIDE R8, R9, 0x2, R12 ;  /* 0x0000000209087825 */ /* 0x000fc600078e020c */
[C---:B------:R-:W-:Y:S01]  /*0ed0*/  IADD3 R3, PT, PT, R15.reuse, UR11, RZ ;  /* 0x0000000b0f037c10 */ /* 0x040fe2000fffe0ff */
[----:B------:R-:W-:Y:S01]  /*0ee0*/  IMAD.WIDE R10, R15, 0x2, R12 ;  /* 0x000000020f0a7825 */ /* 0x000fe200078e020c */
[----:B------:R2:W-:Y:S04]  /*0ef0*/  STG.E.64 desc[UR12][R8.64], RZ ;  /* 0x000000ff08007986 */ /* 0x0005e8000c101b0c */
[----:B------:R2:W-:Y:S01]  /*0f00*/  STG.E.64 desc[UR12][R10.64], RZ ;  /* 0x000000ff0a007986 */ /* 0x0005e2000c101b0c */
[----:B------:R-:W-:Y:S05]  /*0f10*/  BRA.U !UP1, `(.L_x_116) ;  /* 0xfffffffd09c47547 */ /* 0x000fea000b83ffff */
.L_x_115:
[----:B------:R-:W-:-:S04]  /*0f20*/  UIADD3 UR4, UPT, UPT, URZ, -UR7, URZ ;  /* 0x80000007ff047290 */ /* 0x000fc8000fffe0ff */
[----:B------:R-:W-:-:S09]  /*0f30*/  UISETP.GT.AND UP1, UPT, UR4, 0x1, UPT ;  /* 0x000000010400788c */ /* 0x000fd2000bf24270 */
[----:B------:R-:W-:Y:S05]  /*0f40*/  BRA.U !UP1, `(.L_x_117) ;  /* 0x0000000109247547 */ /* 0x000fea000b800000 */
[----:B0-2---:R-:W0:Y:S01]  /*0f50*/  LDC.64 R6, c[0x0][0x3a0] ;  /* 0x0000e800ff067b82 */ /* 0x005e220000000a00 */
[C---:B------:R-:W-:Y:S01]  /*0f60*/  VIADD R9, R3.reuse, UR11 ;  /* 0x0000000b03097c36 */ /* 0x040fe20008000000 */
[----:B------:R-:W-:Y:S02]  /*0f70*/  UIADD3 UR7, UPT, UPT, UR7, 0x2, URZ ;  /* 0x0000000207077890 */ /* 0x000fe4000fffe0ff */
[----:B------:R-:W-:Y:S01]  /*0f80*/  UPLOP3.LUT UP0, UPT, UPT, UPT, UPT, 0x40, 0x4 ;  /* 0x000000000004789c */ /* 0x000fe20003f0e870 */
[----:B0-----:R-:W-:-:S04]  /*0f90*/  IMAD.WIDE R4, R3, 0x2, R6 ;  /* 0x0000000203047825 */ /* 0x001fc800078e0206 */
[C---:B------:R-:W-:Y:S01]  /*0fa0*/  IMAD.WIDE R6, R9.reuse, 0x2, R6 ;  /* 0x0000000209067825 */ /* 0x040fe200078e0206 */
[----:B------:R1:W-:Y:S03]  /*0fb0*/  STG.E.64 desc[UR12][R4.64], RZ ;  /* 0x000000ff04007986 */ /* 0x0003e6000c101b0c */
[----:B------:R-:W-:Y:S01]  /*0fc0*/  VIADD R3, R9, UR11 ;  /* 0x0000000b09037c36 */ /* 0x000fe20008000000 */
[----:B------:R1:W-:Y:S06]  /*0fd0*/  STG.E.64 desc[UR12][R6.64], RZ ;  /* 0x000000ff06007986 */ /* 0x0003ec000c101b0c */
.L_x_117:
[----:B------:R-:W-:-:S09]  /*0fe0*/  UISETP.NE.OR UP0, UPT, UR7, URZ, UP0 ;  /* 0x000000ff0700728c */ /* 0x000fd20008705670 */
[----:B------:R-:W-:Y:S05]  /*0ff0*/  BRA.U !UP0, `(.L_x_113) ;  /* 0x00000001081c7547 */ /* 0x000fea000b800000 */
.L_x_114:
[----:B012---:R-:W0:Y:S02]  /*1000*/  LDC.64 R4, c[0x0][0x3a0] ;  /* 0x0000e800ff047b82 */ /* 0x007e240000000a00 */
.L_x_118:
[C---:B0-----:R-:W-:Y:S01]  /*1010*/  IMAD.WIDE R6, R3.reuse, 0x2, R4 ;  /* 0x0000000203067825 */ /* 0x041fe200078e0204 */
[----:B------:R-:W-:Y:S01]  /*1020*/  UIADD3 UR7, UPT, UPT, UR7, 0x1, URZ ;  /* 0x0000000107077890 */ /* 0x000fe2000fffe0ff */
[----:B------:R-:W-:-:S03]  /*1030*/  IADD3 R3, PT, PT, R3, UR11, RZ ;  /* 0x0000000b03037c10 */ /* 0x000fc6000fffe0ff */
[----:B------:R3:W-:Y:S01]  /*1040*/  STG.E.64 desc[UR12][R6.64], RZ ;  /* 0x000000ff06007986 */ /* 0x0007e2000c101b0c */
[----:B------:R-:W-:-:S09]  /*1050*/  UISETP.NE.AND UP0, UPT, UR7, URZ, UPT ;  /* 0x000000ff0700728c */ /* 0x000fd2000bf05270 */
[----:B---3--:R-:W-:Y:S05]  /*1060*/  BRA.U UP0, `(.L_x_118) ;  /* 0xfffffffd00e87547 */ /* 0x008fea000b83ffff */
.L_x_113:
[----:B------:R-:W3:Y:S01]  /*1070*/  LDCU UR7, c[0x0][0x3b8] ;  /* 0x00007700ff0777ac */ /* 0x000ee20008000800 */
[----:B--2---:R-:W-:Y:S02]  /*1080*/  IABS R8, UR15 ;  /* 0x0000000f00087c13 */ /* 0x004fe40008000000 */
[----:B------:R-:W-:Y:S01]  /*1090*/  SHF.L.U32 R30, R2, 0x4, RZ ;  /* 0x00000004021e7819 */ /* 0x000fe200000006ff */
[----:B------:R-:W2:Y:S01]  /*10a0*/  LDCU.64 UR16, c[0x0][0x388] ;  /* 0x00007100ff1077ac */ /* 0x000ea20008000a00 */
[----:B------:R-:W-:Y:S01]  /*10b0*/  R2UR UR8, R8 ;  /* 0x00000000080872ca */ /* 0x000fe200000e0000 */
[----:B---3-5:R-:W-:-:S05]  /*10c0*/  IMAD.U32 R3, RZ, RZ, UR7 ;  /* 0x00000007ff037e24 */ /* 0x028fca000f8e00ff */
[----:B-1----:R-:W-:-:S04]  /*10d0*/  IABS R6, R3 ;  /* 0x0000000300067213 */ /* 0x002fc80000000000 */
[----:B------:R-:W1:Y:S08]  /*10e0*/  I2F.RP R3, R6 ;  /* 0x0000000600037306 */ /* 0x000e700000209400 */
[----:B-1----:R-:W0:Y:S02]  /*10f0*/  MUFU.RCP R3, R3 ;  /* 0x0000000300037308 */ /* 0x002e240000001000 */
[----:B0-----:R-:W-:-:S06]  /*1100*/  VIADD R4, R3, 0xffffffe ;  /* 0x0ffffffe03047836 */ /* 0x001fcc0000000000 */
[----:B------:R0:W1:Y:S02]  /*1110*/  F2I.FTZ.U32.TRUNC.NTZ R5, R4 ;  /* 0x0000000400057305 */ /* 0x000064000021f000 */
[----:B0-----:R-:W-:-:S05]  /*1120*/  IMAD.MOV.U32 R4, RZ, RZ, RZ ;  /* 0x000000ffff047224 */ /* 0x001fca00078e00ff */
        /* <DEDUP_REMOVED lines=9> */
[----:B------:R-:W-:-:S04]  /*11c0*/  IMAD R3, RZ, RZ, -UR5 ;  /* 0x80000005ff037e24 */ /* 0x000fc8000f8e02ff */
        /* <DEDUP_REMOVED lines=20> */
[----:B------:R-:W-:-:S05]  /*1310*/  IMAD.U32 R6, RZ, RZ, UR4 ;  /* 0x00000004ff067e24 */ /* 0x000fca000f8e00ff */
[----:B------:R-:W-:Y:S02]  /*1320*/  LEA.HI.SX32 R3, R6, R29, 0x1d ;  /* 0x0000001d06037211 */ /* 0x000fe400078feaff */
[----:B------:R-:W1:Y:S03]  /*1330*/  LDC.64 R6, c[0x0][0x398] ;  /* 0x0000e600ff067b82 */ /* 0x000e660000000a00 */
[----:B0-----:R-:W-:-:S06]  /*1340*/  IMAD.WIDE R4, R3, 0x4, R4 ;  /* 0x0000000403047825 */ /* 0x001fcc00078e0204 */
[----:B------:R-:W3:Y:S01]  /*1350*/  LDG.E.CONSTANT R5, desc[UR12][R4.64] ;  /* 0x0000000c04057981 */ /* 0x000ee2000c1e9900 */
[----:B------:R-:W-:-:S04]  /*1360*/  VIADD R3, R31, UR8 ;  /* 0x000000081f037c36 */ /* 0x000fc80008000000 */
[----:B-1----:R-:W-:-:S05]  /*1370*/  IMAD.WIDE R6, R3, 0x2, R6 ;  /* 0x0000000203067825 */ /* 0x002fca00078e0206 */
[----:B------:R-:W4:Y:S04]  /*1380*/  LDG.E.CONSTANT R13, desc[UR12][R6.64] ;  /* 0x0000000c060d7981 */ /* 0x000f28000c1e9900 */
[----:B------:R0:W2:Y:S01]  /*1390*/  LDG.E.CONSTANT R14, desc[UR12][R6.64+0x4] ;  /* 0x0000040c060e7981 */ /* 0x0000a2000c1e9900 */
[----:B------:R-:W-:Y:S01]  /*13a0*/  LOP3.LUT R30, R30, 0x10, RZ, 0xc0, !PT ;  /* 0x000000101e1e7812 */ /* 0x000fe200078ec0ff */
[----:B------:R-:W1:Y:S01]  /*13b0*/  I2F.F16 R11, -0x40 ;  /* 0xffffffc0000b7906 */ /* 0x000e620000200c00 */
[----:B------:R-:W-:Y:S01]  /*13c0*/  ISETP.LE.AND P0, PT, R0, UR15, PT ;  /* 0x0000000f00007c0c */ /* 0x000fe2000bf03270 */
[----:B------:R-:W-:-:S04]  /*13d0*/  UIMAD UR4, UR10, UR11, URZ ;  /* 0x0000000b0a0472a4 */ /* 0x000fc8000f8e02ff */
[----:B------:R-:W-:Y:S01]  /*13e0*/  USHF.L.U32 UR4, UR4, 0x4, URZ ;  /* 0x0000000404047899 */ /* 0x000fe200080006ff */
[----:B0-----:R-:W-:-:S05]  /*13f0*/  SHF.R.S32.HI R6, RZ, 0x1f, R31 ;  /* 0x0000001fff067819 */ /* 0x001fca000001141f */
[----:B------:R-:W-:Y:S02]  /*1400*/  IADD3 R35, P1, PT, R31, UR4, RZ ;  /* 0x000000041f237c10 */ /* 0x000fe4000ff3e0ff */
[----:B-1----:R-:W-:Y:S01]  /*1410*/  R2UR UR9, R11 ;  /* 0x000000000b0972ca */ /* 0x002fe200000e0000 */
[----:B------:R-:W-:Y:S01]  /*1420*/  HFMA2 R11, -RZ, RZ, 0, 0 ;  /* 0x00000000ff0b7431 */ /* 0x000fe200000001ff */
[----:B---3--:R-:W-:-:S04]  /*1430*/  SHF.R.U32.HI R2, RZ, R30, R5 ;  /* 0x0000001eff027219 */ /* 0x008fc80000011605 */
[----:B------:R-:W-:Y:S02]  /*1440*/  LOP3.LUT R8, R2, 0xf, RZ, 0xc0, !PT ;  /* 0x0000000f02087812 */ /* 0x000fe400078ec0ff */
[--C-:B------:R-:W-:Y:S02]  /*1450*/  SHF.R.U32.HI R3, RZ, 0x4, R2.reuse ;  /* 0x00000004ff037819 */ /* 0x100fe40000011602 */
[--C-:B------:R-:W-:Y:S01]  /*1460*/  SHF.R.U32.HI R0, RZ, 0x8, R2.reuse ;  /* 0x00000008ff007819 */ /* 0x100fe20000011602 */
[C---:B------:R-:W-:Y:S01]  /*1470*/  VIADD R4, R8.reuse, 0x1 ;  /* 0x0000000108047836 */ /* 0x040fe20000000000 */
[----:B------:R-:W-:Y:S01]  /*1480*/  SHF.R.U32.HI R2, RZ, 0xc, R2 ;  /* 0x0000000cff027819 */ /* 0x000fe20000011602 */
[----:B------:R-:W-:Y:S01]  /*1490*/  VIADD R8, R8, 0xe401 ;  /* 0x0000e40108087836 */ /* 0x000fe20000000000 */
[----:B------:R-:W-:Y:S01]  /*14a0*/  LOP3.LUT R10, R0, 0xf, RZ, 0xc0, !PT ;  /* 0x0000000f000a7812 */ /* 0x000fe200078ec0ff */
[----:B------:R-:W0:Y:S01]  /*14b0*/  I2F.F16 R15, R4 ;  /* 0x00000004000f7306 */ /* 0x000e220000200c00 */
[----:B------:R-:W-:Y:S01]  /*14c0*/  LOP3.LUT R12, R2, 0xf, RZ, 0xc0, !PT ;  /* 0x0000000f020c7812 */ /* 0x000fe200078ec0ff */
[----:B------:R-:W-:Y:S01]  /*14d0*/  IMAD.MOV.U32 R0, RZ, RZ, RZ ;  /* 0x000000ffff007224 */ /* 0x000fe200078e00ff */
[----:B------:R-:W-:Y:S01]  /*14e0*/  LOP3.LUT R9, R3, 0xf, RZ, 0xc0, !PT ;  /* 0x0000000f03097812 */ /* 0x000fe200078ec0ff */
[----:B------:R-:W-:Y:S01]  /*14f0*/  VIADD R17, R10, 0x1 ;  /* 0x000000010a117836 */ /* 0x000fe20000000000 */
[----:B------:R-:W-:Y:S01]  /*1500*/  PRMT R24, R8, 0x5410, R8 ;  /* 0x0000541008187816 */ /* 0x000fe20000000008 */
[----:B------:R-:W-:Y:S01]  /*1510*/  VIADD R18, R12, 0x1 ;  /* 0x000000010c127836 */ /* 0x000fe20000000000 */
[C---:B------:R-:W-:Y:S01]  /*1520*/  IADD3 R5, PT, PT, R9.reuse, 0x1, RZ ;  /* 0x0000000109057810 */ /* 0x040fe20007ffe0ff */
[----:B------:R-:W-:Y:S01]  /*1530*/  IMAD.U32 R3, RZ, RZ, UR4 ;  /* 0x00000004ff037e24 */ /* 0x000fe2000f8e00ff */
[----:B------:R-:W-:Y:S01]  /*1540*/  IADD3 R9, PT, PT, R9, 0xe401, RZ ;  /* 0x0000e40109097810 */ /* 0x000fe20007ffe0ff */
[----:B------:R-:W1:Y:S01]  /*1550*/  I2F.F16 R17, R17 ;  /* 0x0000001100117306 */ /* 0x000e620000200c00 */
[----:B------:R-:W-:Y:S01]  /*1560*/  VIADD R10, R10, 0xe401 ;  /* 0x0000e4010a0a7836 */ /* 0x000fe20000000000 */
[----:B----4-:R-:W-:Y:S01]  /*1570*/  PRMT R28, R13, 0x5410, R13 ;  /* 0x000054100d1c7816 */ /* 0x010fe2000000000d */
[----:B------:R-:W-:Y:S01]  /*1580*/  VIADD R12, R12, 0xe401 ;  /* 0x0000e4010c0c7836 */ /* 0x000fe20000000000 */
[----:B------:R-:W-:Y:S01]  /*1590*/  LEA.HI.X.SX32 R6, R3, R6, 0x1, P1 ;  /* 0x0000000603067211 */ /* 0x000fe200008f0eff */
[----:B0-----:R-:W-:Y:S01]  /*15a0*/  HADD2 R23, -R15.H0_H0, UR9.H0_H0 ;  /* 0x200000090f177e30 */ /* 0x001fe20008000900 */
[----:B--2---:R-:W-:-:S02]  /*15b0*/  LEA R34, P1, R35, UR16, 0x2 ;  /* 0x0000001023227c11 */ /* 0x004fc4000f8210ff */
[----:B------:R-:W-:Y:S01]  /*15c0*/  CS2R R2, SRZ ;  /* 0x0000000000027805 */ /* 0x000fe2000001ff00 */
[----:B------:R0:W2:Y:S01]  /*15d0*/  I2F.F16 R16, R5 ;  /* 0x0000000500107306 */ /* 0x0000a20000200c00 */
[----:B------:R-:W-:Y:S02]  /*15e0*/  PRMT R22, R9, 0x5410, R9 ;  /* 0x0000541009167816 */ /* 0x000fe40000000009 */
[----:B------:R-:W-:Y:S02]  /*15f0*/  LEA.HI.X R35, R35, UR17, R6, 0x2, P1 ;  /* 0x0000001123237c11 */ /* 0x000fe400088f1406 */
[----:B------:R-:W-:Y:S02]  /*1600*/  CS2R R6, SRZ ;  /* 0x0000000000067805 */ /* 0x000fe4000001ff00 */
[----:B------:R-:W-:Y:S01]  /*1610*/  PRMT R27, R13, 0x7632, R13 ;  /* 0x000076320d1b7816 */ /* 0x000fe2000000000d */
[----:B-1----:R-:W-:Y:S01]  /*1620*/  HADD2 R8, -R17.H0_H0, UR9.H0_H0 ;  /* 0x2000000911087e30 */ /* 0x002fe20008000900 */
[----:B------:R-:W1:Y:S01]  /*1630*/  I2F.F16 R18, R18 ;  /* 0x0000001200127306 */ /* 0x000e620000200c00 */
[----:B0-----:R-:W-:-:S02]  /*1640*/  CS2R R4, SRZ ;  /* 0x0000000000047805 */ /* 0x001fc4000001ff00 */
[C-C-:B------:R-:W-:Y:S02]  /*1650*/  PRMT R26, R14.reuse, 0x5410, R14.reuse ;  /* 0x000054100e1a7816 */ /* 0x140fe4000000000e */
[----:B------:R-:W-:Y:S02]  /*1660*/  PRMT R25, R14, 0x7632, R14 ;  /* 0x000076320e197816 */ /* 0x000fe4000000000e */
[----:B------:R-:W-:Y:S01]  /*1670*/  PRMT R20, R10, 0x5410, R10 ;  /* 0x000054100a147816 */ /* 0x000fe2000000000a */
[----:B--2---:R-:W-:Y:S01]  /*1680*/  HADD2 R21, -R16.H0_H0, UR9.H0_H0 ;  /* 0x2000000910157e30 */ /* 0x004fe20008000900 */
[----:B------:R-:W-:Y:S01]  /*1690*/  PRMT R9, R12, 0x5410, R12 ;  /* 0x000054100c097816 */ /* 0x000fe2000000000c */
[----:B-1----:R-:W-:Y:S01]  /*16a0*/  HADD2 R18, -R18.H0_H0, UR9.H0_H0 ;  /* 0x2000000912127e30 */ /* 0x002fe20008000900 */
[----:B------:R-:W-:Y:S06]  /*16b0*/  @P0 BRA `(.L_x_119) ;  /* 0x0000001c00400947 */ /* 0x000fec0003800000 */
[----:B------:R-:W0:Y:S01]  /*16c0*/  S2UR UR8, SR_CgaCtaId ;  /* 0x00000000000879c3 */ /* 0x000e220000008800 */
[----:B------:R-:W-:Y:S01]  /*16d0*/  UMOV UR4, 0x400 ;  /* 0x0000040000047882 */ /* 0x000fe20000000000 */
[----:B------:R-:W-:Y:S01]  /*16e0*/  MOV R10, R18 ;  /* 0x00000012000a7202 */ /* 0x000fe20000000f00 */
[----:B------:R-:W-:Y:S01]  /*16f0*/  IMAD.MOV.U32 R0, RZ, RZ, RZ ;  /* 0x000000ffff007224 */ /* 0x000fe200078e00ff */
[----:B------:R-:W1:Y:S01]  /*1700*/  LDCU UR11, c[0x0][0x3ac] ;  /* 0x00007580ff0b77ac */ /* 0x000e620008000800 */
[----:B0-----:R-:W-:Y:S02]  /*1710*/  ULEA UR8, UR8, UR4, 0x18 ;  /* 0x0000000408087291 */ /* 0x001fe4000f8ec0ff */
[----:B------:R-:W-:Y:S02]  /*1720*/  UIADD3 UR4, UPT, UPT, UR15, UR7, URZ ;  /* 0x000000070f047290 */ /* 0x000fe4000fffe0ff */
[----:B------:R-:W-:-:S05]  /*1730*/  UIADD3 UR7, UPT, UPT, UR8, 0x100, URZ ;  /* 0x0000010008077890 */ /* 0x000fca000fffe0ff */
[----:B-1----:R-:W-:-:S07]  /*1740*/  UMOV UR8, UR4 ;  /* 0x0000000400087c82 */ /* 0x002fce0008000000 */
.L_x_125:
[----:B------:R-:W-:Y:S01]  /*1750*/  UISETP.NE.AND UP1, UPT, UR15, UR8, UPT ;  /* 0x000000080f00728c */ /* 0x000fe2000bf25270 */
[----:B------:R-:W-:Y:S01]  /*1760*/  IMAD.U32 R37, RZ, RZ, UR11 ;  /* 0x0000000bff257e24 */ /* 0x000fe2000f8e00ff */
[----:B------:R-:W-:-:S03]  /*1770*/  UISETP.GE.AND UP0, UPT, UR6, 0x1, UPT ;  /* 0x000000010600788c */ /* 0x000fc6000bf06270 */
[----:B------:R-:W-:-:S04]  /*1780*/  IMAD.WIDE R36, R37, 0x4, R34 ;  /* 0x0000000425247825 */ /* 0x000fc800078e0222 */
        /* <DEDUP_REMOVED lines=10> */
[----:B------:R-:W-:-:S05]  /*1830*/  IADD3 R15, PT, PT, R31, R10, RZ ;  /* 0x0000000a1f0f7210 */ /* 0x000fca0007ffe0ff */
        /* <DEDUP_REMOVED lines=8> */
[--C-:B------:R-:W-:Y:S01]  /*18c0*/  SHF.R.U32.HI R8, RZ, 0x8, R10.reuse ;  /* 0x00000008ff087819 */ /* 0x100fe2000001160a */
[----:B------:R-:W-:Y:S01]  /*18d0*/  VIADD R16, R14, 0x1 ;  /* 0x000000010e107836 */ /* 0x000fe20000000000 */
[----:B------:R-:W-:Y:S02]  /*18e0*/  SHF.R.U32.HI R10, RZ, 0xc, R10 ;  /* 0x0000000cff0a7819 */ /* 0x000fe4000001160a */
[----:B------:R-:W-:Y:S02]  /*18f0*/  LOP3.LUT R15, R15, 0xf, RZ, 0xc0, !PT ;  /* 0x0000000f0f0f7812 */ /* 0x000fe400078ec0ff */
[----:B------:R-:W-:Y:S01]  /*1900*/  LOP3.LUT R10, R10, 0xf, RZ, 0xc0, !PT ;  /* 0x0000000f0a0a7812 */ /* 0x000fe200078ec0ff */
[----:B------:R-:W1:Y:S01]  /*1910*/  I2F.F16 R16, R16 ;  /* 0x0000001000107306 */ /* 0x000e620000200c00 */
[----:B------:R-:W-:Y:S01]  /*1920*/  LOP3.LUT R8, R8, 0xf, RZ, 0xc0, !PT ;  /* 0x0000000f08087812 */ /* 0x000fe200078ec0ff */
[C---:B------:R-:W-:Y:S01]  /*1930*/  VIADD R9, R15.reuse, 0x1 ;  /* 0x000000010f097836 */ /* 0x040fe20000000000 */
[----:B------:R-:W-:Y:S01]  /*1940*/  IADD3 R14, PT, PT, R14, 0xe401, RZ ;  /* 0x0000e4010e0e7810 */ /* 0x000fe20007ffe0ff */
[----:B0-----:R-:W-:Y:S01]  /*1950*/  VIADD R13, R10, 0x1 ;  /* 0x000000010a0d7836 */ /* 0x001fe20000000000 */
[C---:B------:R-:W-:Y:S01]  /*1960*/  IADD3 R12, PT, PT, R8.reuse, 0x1, RZ ;  /* 0x00000001080c7810 */ /* 0x040fe20007ffe0ff */
[----:B------:R-:W-:Y:S01]  /*1970*/  VIADD R15, R15, 0xe401 ;  /* 0x0000e4010f0f7836 */ /* 0x000fe20000000000 */
[----:B------:R-:W-:Y:S01]  /*1980*/  IADD3 R20, PT, PT, R8, 0xe401, RZ ;  /* 0x0000e40108147810 */ /* 0x000fe20007ffe0ff */
[----:B------:R-:W0:Y:S01]  /*1990*/  I2F.F16 R9, R9 ;  /* 0x0000000900097306 */ /* 0x000e220000200c00 */
[----:B------:R-:W-:Y:S01]  /*19a0*/  VIADD R17, R10, 0xe401 ;  /* 0x0000e4010a117836 */ /* 0x000fe20000000000 */
[----:B---3--:R-:W-:-:S02]  /*19b0*/  PRMT R28, R27, 0x5410, R27 ;  /* 0x000054101b1c7816 */ /* 0x008fc4000000001b */
[----:B------:R-:W-:Y:S02]  /*19c0*/  PRMT R27, R27, 0x7632, R27 ;  /* 0x000076321b1b7816 */ /* 0x000fe4000000001b */
[C-C-:B----4-:R-:W-:Y:S01]  /*19d0*/  PRMT R26, R25.reuse, 0x5410, R25.reuse ;  /* 0x00005410191a7816 */ /* 0x150fe20000000019 */
[----:B-1----:R-:W-:Y:S01]  /*19e0*/  HADD2 R23, -R16.H0_H0, UR9.H0_H0 ;  /* 0x2000000910177e30 */ /* 0x002fe20008000900 */
[----:B------:R-:W1:Y:S01]  /*19f0*/  I2F.F16 R12, R12 ;  /* 0x0000000c000c7306 */ /* 0x000e620000200c00 */
[----:B------:R-:W-:Y:S02]  /*1a00*/  PRMT R25, R25, 0x7632, R25 ;  /* 0x0000763219197816 */ /* 0x000fe40000000019 */
[----:B------:R-:W-:Y:S02]  /*1a10*/  PRMT R24, R14, 0x5410, R14 ;  /* 0x000054100e187816 */ /* 0x000fe4000000000e */
[----:B------:R-:W-:Y:S01]  /*1a20*/  PRMT R22, R15, 0x5410, R15 ;  /* 0x000054100f167816 */ /* 0x000fe2000000000f */
[----:B0-----:R-:W-:-:S02]  /*1a30*/  HADD2 R21, -R9.H0_H0, UR9.H0_H0 ;  /* 0x2000000909157e30 */ /* 0x001fc40008000900 */
[----:B------:R-:W0:Y:S01]  /*1a40*/  I2F.F16 R13, R13 ;  /* 0x0000000d000d7306 */ /* 0x000e220000200c00 */
[----:B------:R-:W-:Y:S02]  /*1a50*/  PRMT R20, R20, 0x5410, R20 ;  /* 0x0000541014147816 */ /* 0x000fe40000000014 */
[----:B------:R-:W-:Y:S01]  /*1a60*/  PRMT R9, R17, 0x5410, R17 ;  /* 0x0000541011097816 */ /* 0x000fe20000000011 */
[----:B-1----:R-:W-:Y:S02]  /*1a70*/  HADD2 R8, -R12.H0_H0, UR9.H0_H0 ;  /* 0x200000090c087e30 */ /* 0x002fe40008000900 */
[----:B0-----:R-:W-:-:S07]  /*1a80*/  HADD2 R10, -R13.H0_H0, UR9.H0_H0 ;  /* 0x200000090d0a7e30 */ /* 0x001fce0008000900 */
.L_x_120:
        /* <DEDUP_REMOVED lines=13> */
[----:B------:R-:W-:Y:S02]  /*1b60*/  LOP3.LUT R40, R13, 0xf000f0, RZ, 0xc0, !PT ;  /* 0x00f000f00d287812 */ /* 0x000fe400078ec0ff */
[----:B------:R-:W-:Y:S01]  /*1b70*/  LOP3.LUT R44, R15, 0xf000f0, RZ, 0xc0, !PT ;  /* 0x00f000f00f2c7812 */ /* 0x000fe200078ec0ff */
[----:B------:R-:W-:Y:S01]  /*1b80*/  HFMA2 R39, R39, 1, 1, R20 ;  /* 0x3c003c0027277831 */ /* 0x000fe20000000014 */
[----:B------:R-:W-:Y:S02]  /*1b90*/  LOP3.LUT R33, R33, 0x64006400, RZ, 0xfc, !PT ;  /* 0x6400640021217812 */ /* 0x000fe400078efcff */
[----:B------:R-:W-:Y:S01]  /*1ba0*/  LOP3.LUT R41, R42, 0x64006400, RZ, 0xfc, !PT ;  /* 0x640064002a297812 */ /* 0x000fe200078efcff */
[----:B0-----:R-:W-:Y:S01]  /*1bb0*/  HFMA2 R46, R39, R16, RZ ;  /* 0x00000010272e7231 */ /* 0x001fe200000000ff */
[----:B------:R-:W-:Y:S01]  /*1bc0*/  LOP3.LUT R42, R43, 0x64006400, RZ, 0xfc, !PT ;  /* 0x640064002b2a7812 */ /* 0x000fe200078efcff */
[----:B------:R-:W-:Y:S01]  /*1bd0*/  HFMA2 R33, R33, 1, 1, R24 ;  /* 0x3c003c0021217831 */ /* 0x000fe20000000018 */
[----:B------:R-:W-:-:S02]  /*1be0*/  LOP3.LUT R34, R38, 0x64006400, RZ, 0xfc, !PT ;  /* 0x6400640026227812 */ /* 0x000fc400078efcff */
[----:B------:R-:W-:Y:S01]  /*1bf0*/  LOP3.LUT R38, R40, 0x64006400, RZ, 0xfc, !PT ;  /* 0x6400640028267812 */ /* 0x000fe200078efcff */
[----:B------:R-:W-:Y:S01]  /*1c00*/  HFMA2 R40, R41, 0.0625, 0.0625, R8 ;  /* 0x2c002c0029287831 */ /* 0x000fe20000000008 */
[----:B------:R-:W-:Y:S01]  /*1c10*/  LOP3.LUT R45, R44, 0x64006400, RZ, 0xfc, !PT ;  /* 0x640064002c2d7812 */ /* 0x000fe200078efcff */
[----:B------:R-:W-:Y:S02]  /*1c20*/  HADD2 R41, R42, R9 ;  /* 0x000000092a297230 */ /* 0x000fe40000000000 */
[----:B------:R-:W-:Y:S02]  /*1c30*/  HFMA2 R34, R34, 0.0625, 0.0625, R23 ;  /* 0x2c002c0022227831 */ /* 0x000fe40000000017 */
[----:B------:R-:W-:Y:S02]  /*1c40*/  HFMA2 R38, R38, 0.0625, 0.0625, R21 ;  /* 0x2c002c0026267831 */ /* 0x000fe40000000015 */
[-C--:B------:R-:W-:Y:S02]  /*1c50*/  HFMA2 R44, R33, R16.reuse, RZ ;  /* 0x00000010212c7231 */ /* 0x080fe400000000ff */
[----:B------:R-:W-:Y:S01]  /*1c60*/  HFMA2 R42, R45, 0.0625, 0.0625, R10 ;  /* 0x2c002c002d2a7831 */ /* 0x000fe2000000000a */
[----:B------:R-:W-:Y:S01]  /*1c70*/  SHF.R.U32.HI R12, RZ, 0x8, R12 ;  /* 0x00000008ff0c7819 */ /* 0x000fe2000001160c */
[-C--:B------:R-:W-:Y:S01]  /*1c80*/  HFMA2 R45, R35, R16.reuse, RZ.H0_H0 ;  /* 0x00000010232d7231 */ /* 0x080fe200000400ff */
        /* <DEDUP_REMOVED lines=14> */
[----:B------:R-:W-:Y:S02]  /*1d70*/  LOP3.LUT R49, R45, 0x64006400, RZ, 0xfc, !PT ;  /* 0x640064002d317812 */ /* 0x000fe400078efcff */
[----:B------:R-:W-:Y:S01]  /*1d80*/  LOP3.LUT R50, R47, 0x64006400, RZ, 0xfc, !PT ;  /* 0x640064002f327812 */ /* 0x000fe200078efcff */
[----:B------:R-:W-:Y:S02]  /*1d90*/  HADD2 R47, R43, R24 ;  /* 0x000000182b2f7230 */ /* 0x000fe40000000000 */
[----:B------:R-:W-:Y:S02]  /*1da0*/  HFMA2 R45, R17, 1, 1, R22 ;  /* 0x3c003c00112d7831 */ /* 0x000fe40000000016 */
[----:B------:R-:W-:Y:S01]  /*1db0*/  HADD2 R43, R49, R20 ;  /* 0x00000014312b7230 */ /* 0x000fe20000000000 */
[----:B------:R-:W-:Y:S01]  /*1dc0*/  LOP3.LUT R13, R13, 0xf000f0, RZ, 0xc0, !PT ;  /* 0x00f000f00d0d7812 */ /* 0x000fe200078ec0ff */
[----:B------:R-:W-:-:S02]  /*1dd0*/  HFMA2 R17, R50, 1, 1, R9 ;  /* 0x3c003c0032117831 */ /* 0x000fc40000000009 */
[-C--:B------:R-:W-:Y:S02]  /*1de0*/  HFMA2 R44, R45, R18.reuse, R44 ;  /* 0x000000122d2c7231 */ /* 0x080fe4000000002c */
[-C--:B------:R-:W-:Y:S01]  /*1df0*/  HFMA2 R16, R47, R18.reuse, R16 ;  /* 0x000000122f107231 */ /* 0x080fe20000000010 */
[----:B------:R-:W-:Y:S01]  /*1e00*/  LOP3.LUT R12, R12, 0xf000f0, RZ, 0xc0, !PT ;  /* 0x00f000f00c0c7812 */ /* 0x000fe200078ec0ff */
[-C--:B------:R-:W-:Y:S02]  /*1e10*/  HFMA2 R46, R43, R18.reuse, R46 ;  /* 0x000000122b2e7231 */ /* 0x080fe4000000002e */
[----:B------:R-:W-:Y:S01]  /*1e20*/  HFMA2 R48, R17, R18, R48 ;  /* 0x0000001211307231 */ /* 0x000fe20000000030 */
[----:B------:R-:W-:Y:S02]  /*1e30*/  LOP3.LUT R18, R14, 0xf000f0, RZ, 0xc0, !PT ;  /* 0x00f000f00e127812 */ /* 0x000fe400078ec0ff */
[----:B------:R-:W-:Y:S02]  /*1e40*/  LOP3.LUT R15, R15, 0xf000f0, RZ, 0xc0, !PT ;  /* 0x00f000f00f0f7812 */ /* 0x000fe400078ec0ff */
[----:B------:R-:W-:-:S02]  /*1e50*/  LOP3.LUT R14, R13, 0x64006400, RZ, 0xfc, !PT ;  /* 0x640064000d0e7812 */ /* 0x000fc400078efcff */
[----:B------:R-:W-:Y:S02]  /*1e60*/  LOP3.LUT R12, R12, 0x64006400, RZ, 0xfc, !PT ;  /* 0x640064000c0c7812 */ /* 0x000fe400078efcff */
[----:B------:R-:W-:Y:S01]  /*1e70*/  LOP3.LUT R13, R18, 0x64006400, RZ, 0xfc, !PT ;  /* 0x64006400120d7812 */ /* 0x000fe200078efcff */
[----:B------:R-:W-:Y:S01]  /*1e80*/  HFMA2 R49, R14, 0.0625, 0.0625, R21 ;  /* 0x2c002c000e317831 */ /* 0x000fe20000000015 */
[----:B------:R-:W-:Y:S01]  /*1e90*/  LOP3.LUT R15, R15, 0x64006400, RZ, 0xfc, !PT ;  /* 0x640064000f0f7812 */ /* 0x000fe200078efcff */
[----:B------:R-:W-:Y:S02]  /*1ea0*/  HFMA2 R18, R12, 0.0625, 0.0625, R23 ;  /* 0x2c002c000c127831 */ /* 0x000fe40000000017 */
[----:B------:R-:W-:Y:S02]  /*1eb0*/  HFMA2 R50, R13, 0.0625, 0.0625, R8 ;  /* 0x2c002c000d327831 */ /* 0x000fe40000000008 */
[-C--:B------:R-:W-:Y:S02]  /*1ec0*/  HFMA2 R44, R49, R19.reuse, R44 ;  /* 0x00000013312c7231 */ /* 0x080fe4000000002c */
[----:B------:R-:W-:-:S02]  /*1ed0*/  HFMA2 R14, R18, R19, R16 ;  /* 0x00000013120e7231 */ /* 0x000fc40000000010 */
[----:B------:R-:W-:Y:S02]  /*1ee0*/  HFMA2 R51, R15, 0.0625, 0.0625, R10 ;  /* 0x2c002c000f337831 */ /* 0x000fe4000000000a */
[----:B------:R-:W-:Y:S02]  /*1ef0*/  HFMA2 R13, R50, R19, R46 ;  /* 0x00000013320d7231 */ /* 0x000fe4000000002e */
[----:B------:R-:W-:Y:S02]  /*1f00*/  HFMA2 R6, R44, R27, R6 ;  /* 0x0000001b2c067231 */ /* 0x000fe40000000006 */
[----:B------:R-:W-:Y:S02]  /*1f10*/  HFMA2 R7, R14, R28, R7 ;  /* 0x0000001c0e077231 */ /* 0x000fe40000000007 */
[----:B------:R-:W-:Y:S02]  /*1f20*/  HFMA2 R48, R51, R19, R48 ;  /* 0x0000001333307231 */ /* 0x000fe40000000030 */
[----:B------:R-:W-:-:S02]  /*1f30*/  HFMA2 R5, R13, R26, R5 ;  /* 0x0000001a0d057231 */ /* 0x000fc40000000005 */
[----:B------:R-:W-:Y:S01]  /*1f40*/  HFMA2 R4, R48, R25, R4 ;  /* 0x0000001930047231 */ /* 0x000fe20000000004 */
[----:B------:R-:W-:Y:S06]  /*1f50*/  BRA.U !UP1, `(.L_x_121) ;  /* 0x0000000109547547 */ /* 0x000fec000b800000 */
[----:B------:R-:W0:Y:S02]  /*1f60*/  LDS.128 R12, [UR7] ;  /* 0x00000007ff0c7984 */ /* 0x000e240008000c00 */
        /* <DEDUP_REMOVED lines=20> */
.L_x_121:
        /* <DEDUP_REMOVED lines=22> */
[----:B------:R-:W-:Y:S01]  /*2210*/  HADD2 R33, R33, R24 ;  /* 0x0000001821217230 */ /* 0x000fe20000000000 */
        /* <DEDUP_REMOVED lines=77> */
.L_x_122:
[----:B------:R-:W-:Y:S05]  /*26f0*/  BRA.U !UP0, `(.L_x_123) ;  /* 0x0000000508847547 */ /* 0x000fea000b800000 */
[----:B------:R-:W2:Y:S01]  /*2700*/  LDG.E.128.CONSTANT R12, desc[UR12][R34.64] ;  /* 0x0000000c220c7981 */ /* 0x000ea2000c1e9d00 */
[----:B------:R-:W-:-:S03]  /*2710*/  UISETP.NE.AND UP1, UPT, UR6, 0x1, UPT ;  /* 0x000000010600788c */ /* 0x000fc6000bf25270 */
[----:B------:R-:W0:Y:S01]  /*2720*/  LDS.128 R16, [UR7+-0xe0] ;  /* 0xffff2007ff107984 */ /* 0x000e220008000c00 */
[----:B--2---:R-:W-:Y:S02]  /*2730*/  LOP3.LUT R33, R12, 0xf000f, RZ, 0xc0, !PT ;  /* 0x000f000f0c217812 */ /* 0x004fe400078ec0ff */
[C---:B------:R-:W-:Y:S02]  /*2740*/  LOP3.LUT R40, R14.reuse, 0xf000f0, RZ, 0xc0, !PT ;  /* 0x00f000f00e287812 */ /* 0x040fe400078ec0ff */
[----:B------:R-:W-:Y:S02]  /*2750*/  LOP3.LUT R37, R13, 0xf000f, RZ, 0xc0, !PT ;  /* 0x000f000f0d257812 */ /* 0x000fe400078ec0ff */
[----:B------:R-:W-:Y:S02]  /*2760*/  LOP3.LUT R39, R14, 0xf000f, RZ, 0xc0, !PT ;  /* 0x000f000f0e277812 */ /* 0x000fe400078ec0ff */
[----:B------:R-:W-:Y:S02]  /*2770*/  LOP3.LUT R42, R15, 0xf000f, RZ, 0xc0, !PT ;  /* 0x000f000f0f2a7812 */ /* 0x000fe400078ec0ff */
[----:B------:R-:W-:-:S02]  /*2780*/  LOP3.LUT R36, R12, 0xf000f0, RZ, 0xc0, !PT ;  /* 0x00f000f00c247812 */ /* 0x000fc400078ec0ff */
[----:B------:R-:W-:Y:S02]  /*2790*/  LOP3.LUT R43, R15, 0xf000f0, RZ, 0xc0, !PT ;  /* 0x00f000f00f2b7812 */ /* 0x000fe400078ec0ff */
[----:B------:R-:W-:Y:S02]  /*27a0*/  LOP3.LUT R33, R33, 0x64006400, RZ, 0xfc, !PT ;  /* 0x6400640021217812 */ /* 0x000fe400078efcff */
[----:B------:R-:W-:Y:S02]  /*27b0*/  LOP3.LUT R41, R40, 0x64006400, RZ, 0xfc, !PT ;  /* 0x6400640028297812 */ /* 0x000fe400078efcff */
[----:B------:R-:W-:Y:S01]  /*27c0*/  LOP3.LUT R38, R13, 0xf000f0, RZ, 0xc0, !PT ;  /* 0x00f000f00d267812 */ /* 0x000fe200078ec0ff */
[----:B------:R-:W-:Y:S01]  /*27d0*/  HADD2 R33, R33, R24 ;  /* 0x0000001821217230 */ /* 0x000fe20000000000 */
[----:B------:R-:W-:Y:S01]  /*27e0*/  LOP3.LUT R37, R37, 0x64006400, RZ, 0xfc, !PT ;  /* 0x6400640025257812 */ /* 0x000fe200078efcff */
[----:B------:R-:W-:Y:S01]  /*27f0*/  HFMA2 R40, R41, 0.0625, 0.0625, R8 ;  /* 0x2c002c0029287831 */ /* 0x000fe20000000008 */
[----:B------:R-:W-:Y:S01]  /*2800*/  LOP3.LUT R39, R39, 0x64006400, RZ, 0xfc, !PT ;  /* 0x6400640027277812 */ /* 0x000fe200078efcff */
[----:B0-----:R-:W-:Y:S01]  /*2810*/  HFMA2 R44, R33, R16, RZ ;  /* 0x00000010212c7231 */ /* 0x001fe200000000ff */
        /* <DEDUP_REMOVED lines=8> */
[----:B------:R-:W-:Y:S01]  /*28a0*/  SHF.R.U32.HI R12, RZ, 0x8, R12 ;  /* 0x00000008ff0c7819 */ /* 0x000fe2000001160c */
[----:B------:R-:W-:-:S02]  /*28b0*/  HFMA2 R42, R45, 0.0625, 0.0625, R10 ;  /* 0x2c002c002d2a7831 */ /* 0x000fc4000000000a */
[-C--:B------:R-:W-:Y:S02]  /*28c0*/  HFMA2 R46, R39, R16.reuse, RZ ;  /* 0x00000010272e7231 */ /* 0x080fe400000000ff */
[----:B------:R-:W-:Y:S01]  /*28d0*/  HFMA2 R38, R38, 0.0625, 0.0625, R21 ;  /* 0x2c002c0026267831 */ /* 0x000fe20000000015 */
[----:B------:R-:W-:Y:S01]  /*28e0*/  SHF.R.U32.HI R13, RZ, 0x8, R13 ;  /* 0x00000008ff0d7819 */ /* 0x000fe2000001160d */
[-C--:B------:R-:W-:Y:S01]  /*28f0*/  HFMA2 R45, R37, R16.reuse, RZ.H0_H0 ;  /* 0x00000010252d7231 */ /* 0x080fe200000400ff */
[----:B------:R-:W-:Y:S01]  /*2900*/  SHF.R.U32.HI R14, RZ, 0x8, R14 ;  /* 0x00000008ff0e7819 */ /* 0x000fe2000001160e */
[----:B------:R-:W-:Y:S01]  /*2910*/  HFMA2 R48, R41, R16, RZ.H0_H0 ;  /* 0x0000001029307231 */ /* 0x000fe200000400ff */
[----:B------:R-:W-:Y:S01]  /*2920*/  SHF.R.U32.HI R15, RZ, 0x8, R15 ;  /* 0x00000008ff0f7819 */ /* 0x000fe2000001160f */
[-C--:B------:R-:W-:Y:S02]  /*2930*/  HFMA2 R16, R36, R17.reuse, R44 ;  /* 0x0000001124107231 */ /* 0x080fe4000000002c */
        /* <DEDUP_REMOVED lines=61> */
.L_x_123:
[----:B------:R-:W-:-:S04]  /*2d10*/  IMAD.U32 R13, RZ, RZ, UR11 ;  /* 0x0000000bff0d7e24 */ /* 0x000fc8000f8e00ff */
[----:B------:R-:W-:Y:S01]  /*2d20*/  IMAD.WIDE R34, R13, 0x4, R34 ;  /* 0x000000040d227825 */ /* 0x000fe200078e0222 */
[----:B------:R-:W-:Y:S06]  /*2d30*/  BRA.U !UP0, `(.L_x_124) ;  /* 0x0000000508847547 */ /* 0x000fec000b800000 */
        /* <DEDUP_REMOVED lines=97> */
.L_x_124:
[----:B------:R-:W-:Y:S01]  /*3350*/  UIADD3 UR15, UPT, UPT, UR15, 0x20, URZ ;  /* 0x000000200f0f7890 */ /* 0x000fe2000fffe0ff */
[----:B------:R-:W-:Y:S01]  /*3360*/  MOV R13, UR11 ;  /* 0x0000000b000d7c02 */ /* 0x000fe20008000f00 */
[----:B------:R-:W-:Y:S02]  /*3370*/  UIADD3 UR4, UPT, UPT, UR4, 0x20, URZ ;  /* 0x0000002004047890 */ /* 0x000fe4000fffe0ff */
[----:B------:R-:W-:Y:S02]  /*3380*/  UIADD3 UR7, UPT, UPT, UR7, 0x40, URZ ;  /* 0x0000004007077890 */ /* 0x000fe4000fffe0ff */
[----:B------:R-:W-:Y:S01]  /*3390*/  ISETP.LE.AND P0, PT, R32, UR15, PT ;  /* 0x0000000f20007c0c */ /* 0x000fe2000bf03270 */
[----:B------:R-:W-:-:S12]  /*33a0*/  IMAD.WIDE R34, R13, 0x4, R34 ;  /* 0x000000040d227825 */ /* 0x000fd800078e0222 */
[----:B------:R-:W-:Y:S05]  /*33b0*/  @!P0 BRA `(.L_x_125) ;  /* 0xffffffe000e48947 */ /* 0x000fea000383ffff */
.L_x_119:
[----:B------:R-:W-:-:S13]  /*33c0*/  ISETP.LT.AND P0, PT, RZ, UR6, PT ;  /* 0x00000006ff007c0c */ /* 0x000fda000bf01270 */
[----:B------:R-:W-:Y:S05]  /*33d0*/  @!P0 EXIT ;  /* 0x000000000000894d */ /* 0x000fea0003800000 */
[----:B------:R-:W0:Y:S01]  /*33e0*/  LDC.64 R8, c[0x0][0x3a0] ;  /* 0x0000e800ff087b82 */ /* 0x000e220000000a00 */
[----:B------:R-:W-:Y:S02]  /*33f0*/  IMAD.U32 R10, RZ, RZ, UR14 ;  /* 0x0000000eff0a7e24 */ /* 0x000fe4000f8e00ff */
[----:B------:R-:W-:Y:S02]  /*3400*/  HADD2 R12, R6.H0_H0, R6.H1_H1 ;  /* 0x30000006060c7230 */ /* 0x000fe40000000800 */
        /* <DEDUP_REMOVED lines=15> */
.L_x_129:
[----:B------:R-:W0:Y:S02]  /*3500*/  LDS R4, [R13] ;  /* 0x000000000d047984 */ /* 0x000e240000000800 */
[----:B0-----:R-:W-:-:S05]  /*3510*/  HFMA2 R5, R4, 1, 1, R10 ;  /* 0x3c003c0004057831 */ /* 0x001fca000000000a */
[----:B------:R-:W0:Y:S02]  /*3520*/  ATOMS.CAST.SPIN P0, [R13], R4, R5 ;  /* 0x000000040d00758d */ /* 0x000e240001800005 */
[----:B0-----:R-:W-:Y:S05]  /*3530*/  @!P0 BRA `(.L_x_129) ;  /* 0xfffffffc00f08947 */ /* 0x001fea000383ffff */
[----:B------:R-:W-:Y:S05]  /*3540*/  BRA `(.L_x_127) ;  /* 0x00000000000c7947 */ /* 0x000fea0003800000 */
.L_x_128:
[----:B------:R-:W2:Y:S02]  /*3550*/  LD.E R4, desc[UR12][R6.64] ;  /* 0x0000000c06047980 */ /* 0x000ea4000c101900 */
[----:B--2---:R-:W-:-:S05]  /*3560*/  IMAD.IADD R5, R10, 0x1, R4 ;  /* 0x000000010a057824 */ /* 0x004fca00078e0204 */
[----:B------:R0:W-:Y:S02]  /*3570*/  ST.E desc[UR12][R6.64], R5 ;  /* 0x0000000506007985 */ /* 0x0001e4000c10190c */
.L_x_127:
[----:B------:R-:W-:Y:S05]  /*3580*/  BSYNC.RECONVERGENT B0 ;  /* 0x0000000000007941 */ /* 0x000fea0003800200 */
.L_x_126:
        /* <DEDUP_REMOVED lines=8> */
.L_x_133:
[----:B------:R-:W0:Y:S02]  /*3610*/  LDS R4, [R10+0x4] ;  /* 0x000004000a047984 */ /* 0x000e240000000800 */
[----:B0-----:R-:W-:-:S05]  /*3620*/  HADD2 R5, R4, R8 ;  /* 0x0000000804057230 */ /* 0x001fca0000000000 */
[----:B------:R-:W0:Y:S02]  /*3630*/  ATOMS.CAST.SPIN P0, [R10+0x4], R4, R5 ;  /* 0x000004040a00758d */ /* 0x000e240001800005 */
[----:B0-----:R-:W-:Y:S05]  /*3640*/  @!P0 BRA `(.L_x_133) ;  /* 0xfffffffc00f08947 */ /* 0x001fea000383ffff */
[----:B------:R-:W-:Y:S05]  /*3650*/  BRA `(.L_x_131) ;  /* 0x00000000000c7947 */ /* 0x000fea0003800000 */
.L_x_132:
[----:B------:R-:W0:Y:S02]  /*3660*/  LD.E R4, desc[UR12][R6.64+0x4] ;  /* 0x0000040c06047980 */ /* 0x000e24000c101900 */
[----:B0-----:R-:W-:-:S05]  /*3670*/  IMAD.IADD R5, R8, 0x1, R4 ;  /* 0x0000000108057824 */ /* 0x001fca00078e0204 */
[----:B------:R1:W-:Y:S02]  /*3680*/  ST.E desc[UR12][R6.64+0x4], R5 ;  /* 0x0000040506007985 */ /* 0x0003e4000c10190c */
.L_x_131:
[----:B------:R-:W-:Y:S05]  /*3690*/  BSYNC.RECONVERGENT B0 ;  /* 0x0000000000007941 */ /* 0x000fea0003800200 */
.L_x_130:
        /* <DEDUP_REMOVED lines=19> */
.L_x_137:
[----:B------:R-:W0:Y:S02]  /*37d0*/  LDS R2, [R0] ;  /* 0x0000000000027984 */ /* 0x000e240000000800 */
[----:B0-----:R-:W-:-:S05]  /*37e0*/  HFMA2 R3, R2, 1, 1, R11 ;  /* 0x3c003c0002037831 */ /* 0x001fca000000000b */
[----:B------:R-:W0:Y:S02]  /*37f0*/  ATOMS.CAST.SPIN P0, [R0], R2, R3 ;  /* 0x000000020000758d */ /* 0x000e240001800003 */
[----:B0-----:R-:W-:Y:S05]  /*3800*/  @!P0 BRA `(.L_x_137) ;  /* 0xfffffffc00f08947 */ /* 0x001fea000383ffff */
[----:B------:R-:W-:Y:S05]  /*3810*/  BRA `(.L_x_135) ;  /* 0x00000000000c7947 */ /* 0x000fea0003800000 */
.L_x_136:
[----:B------:R-:W2:Y:S02]  /*3820*/  LD.E R0, desc[UR12][R6.64] ;  /* 0x0000000c06007980 */ /* 0x000ea4000c101900 */
[----:B--2---:R-:W-:-:S05]  /*3830*/  IADD3 R3, PT, PT, R11, R0, RZ ;  /* 0x000000000b037210 */ /* 0x004fca0007ffe0ff */
[----:B------:R0:W-:Y:S02]  /*3840*/  ST.E desc[UR12][R6.64], R3 ;  /* 0x0000000306007985 */ /* 0x0001e4000c10190c */
.L_x_135:
[----:B------:R-:W-:Y:S05]  /*3850*/  BSYNC.RECONVERGENT B0 ;  /* 0x0000000000007941 */ /* 0x000fea0003800200 */
.L_x_134:
[----:B------:R1:W-:Y:S02]  /*3860*/  ATOM.E.ADD.F16x2.RN.STRONG.GPU P0, RZ, desc[UR12][R6.64+0x4], R5 ;  /* 0x8000040506ff79a2 */ /* 0x0003e4000c10e10c */
[----:B-1----:R-:W-:Y:S05]  /*3870*/  @P0 EXIT ;  /* 0x000000000000094d */ /* 0x002fea0003800000 */
[----:B------:R-:W1:Y:S02]  /*3880*/  QSPC.E.S P0, RZ, [R6+0x4] ;  /* 0x0000040006ff73aa */ /* 0x000e640000000500 */
[----:B-1----:R-:W-:Y:S05]  /*3890*/  @!P0 BRA `(.L_x_138) ;  /* 0x0000000000208947 */ /* 0x002fea0003800000 */
[----:B------:R-:W-:Y:S01]  /*38a0*/  IMAD.MOV.U32 R2, RZ, RZ, R6 ;  /* 0x000000ffff027224 */ /* 0x000fe200078e0006 */
[----:B------:R-:W-:-:S04]  /*38b0*/  PRMT R5, R5, 0x5410, R8 ;  /* 0x0000541005057816 */ /* 0x000fc80000000008 */
[----:B------:R-:W-:-:S07]  /*38c0*/  MOV R0, R2 ;  /* 0x0000000200007202 */ /* 0x000fce0000000f00 */
.L_x_139:
[----:B------:R-:W0:Y:S02]  /*38d0*/  LDS R2, [R0+0x4] ;  /* 0x0000040000027984 */ /* 0x000e240000000800 */
[----:B0-----:R-:W-:-:S05]  /*38e0*/  HADD2 R3, R2, R5 ;  /* 0x0000000502037230 */ /* 0x001fca0000000000 */
[----:B------:R-:W0:Y:S02]  /*38f0*/  ATOMS.CAST.SPIN P0, [R0+0x4], R2, R3 ;  /* 0x000004020000758d */ /* 0x000e240001800003 */
[----:B0-----:R-:W-:Y:S05]  /*3900*/  @!P0 BRA `(.L_x_139) ;  /* 0xfffffffc00f08947 */ /* 0x001fea000383ffff */
[----:B------:R-:W-:Y:S05]  /*3910*/  EXIT ;  /* 0x000000000000794d */ /* 0x000fea0003800000 */
.L_x_138:
[----:B------:R-:W0:Y:S02]  /*3920*/  LD.E R0, desc[UR12][R6.64+0x4] ;  /* 0x0000040c06007980 */ /* 0x000e24000c101900 */
[----:B0-----:R-:W-:-:S05]  /*3930*/  IADD3 R3, PT, PT, R5, R0, RZ ;  /* 0x0000000005037210 */ /* 0x001fca0007ffe0ff */
[----:B------:R-:W-:Y:S01]  /*3940*/  ST.E desc[UR12][R6.64+0x4], R3 ;  /* 0x0000040306007985 */ /* 0x000fe2000c10190c */
[----:B------:R-:W-:Y:S05]  /*3950*/  EXIT ;  /* 0x000000000000794d */ /* 0x000fea0003800000 */
.L_x_140:
        /* <DEDUP_REMOVED lines=10> */
.L_x_159:


//--------------------- .text._Z28gemm_half_q_half_gptq_kernelILi1ELb0ELb0EEvPK6__halfPKjS4_S2_PS0_iiiiiPKtibS2_i --------------------------
	.section	.text._Z28gemm_half_q_half_gptq_kernelILi1ELb0ELb0EEvPK6__halfPKjS4_S2_PS0_iiiiiPKtibS2_i,"ax",@progbits
	.align	128
        .global         _Z28gemm_half_q_half_gptq_kernelILi1ELb0ELb0EEvPK6__halfPKjS4_S2_PS0_iiiiiPKtibS2_i
        .type           _Z28gemm_half_q_half_gptq_kernelILi1ELb0ELb0EEvPK6__halfPKjS4_S2_PS0_iiiiiPKtibS2_i,@function
        .size           _Z28gemm_half_q_half_gptq_kernelILi1ELb0ELb0EEvPK6__halfPKjS4_S2_PS0_iiiiiPKtibS2_i,(.L_x_160 - _Z28gemm_half_q_half_gptq_kernelILi1ELb0ELb0EEvPK6__halfPKjS4_S2_PS0_iiiiiPKtibS2_i)
        .other          _Z28gemm_half_q_half_gptq_kernelILi1ELb0ELb0EEvPK6__halfPKjS4_S2_PS0_iiiiiPKtibS2_i,@"STO_CUDA_ENTRY STV_DEFAULT"
_Z28gemm_half_q_half_gptq_kernelILi1ELb0ELb0EEvPK6__halfPKjS4_S2_PS0_iiiiiPKtibS2_i:
.text._Z28gemm_half_q_half_gptq_kernelILi1ELb0ELb0EEvPK6__halfPKjS4_S2_PS0_iiiiiPKtibS2_i:
[----:B------:R-:W-:Y:S08]  /*0000*/  LDC R1, c[0x0][0x37c] ;  /* 0x0000df00ff017b82 */ /* 0x000ff00000000800 */
[----:B------:R-:W0:Y:S01]  /*0010*/  S2UR UR6, SR_CTAID.Z ;  /* 0x00000000000679c3 */ /* 0x000e220000002700 */
[----:B------:R-:W1:Y:S01]  /*0020*/  S2R R4, SR_TID.X ;  /* 0x0000000000047919 */ /* 0x000e620000002100 */
[----:B------:R-:W2:Y:S01]  /*0030*/  LDCU UR8, c[0x0][0x3a8] ;  /* 0x00007500ff0877ac */ /* 0x000ea20008000800 */
[----:B------:R-:W-:Y:S01]  /*0040*/  BSSY.RECONVERGENT B0, `(.L_x_141) ;  /* 0x0000023000007945 */ /* 0x000fe20003800200 */
[----:B------:R-:W3:Y:S01]  /*0050*/  S2R R3, SR_CTAID.X ;  /* 0x0000000000037919 */ /* 0x000ee20000002500 */
[----:B------:R-:W4:Y:S03]  /*0060*/  LDCU UR9, c[0x0][0x3ac] ;  /* 0x00007580ff0977ac */ /* 0x000f260008000800 */
[----:B------:R-:W2:Y:S01]  /*0070*/  S2UR UR14, SR_CTAID.Y ;  /* 0x00000000000e79c3 */ /* 0x000ea20000002600 */
[----:B------:R-:W1:Y:S07]  /*0080*/  LDCU.64 UR10, c[0x0][0x358] ;  /* 0x00006b00ff0a77ac */ /* 0x000e6e0008000a00 */
[----:B------:R-:W5:Y:S01]  /*0090*/  LDC R2, c[0x0][0x3b0] ;  /* 0x0000ec00ff027b82 */ /* 0x000f620000000800 */
[----:B0-----:R-:W-:-:S06]  /*00a0*/  USHF.L.U32 UR12, UR6, 0x7, URZ ;  /* 0x00000007060c7899 */ /* 0x001fcc00080006ff */
[----:B------:R-:W-:Y:S01]  /*00b0*/  IMAD.U32 R7, RZ, RZ, UR12 ;  /* 0x0000000cff077e24 */ /* 0x000fe2000f8e00ff */
[----:B--2---:R-:W-:Y:S01]  /*00c0*/  UISETP.GE.AND UP0, UPT, UR14, UR8, UPT ;  /* 0x000000080e00728c */ /* 0x004fe2000bf06270 */
[----:B-1----:R-:W-:Y:S02]  /*00d0*/  VIADD R5, R4, UR12 ;  /* 0x0000000c04057c36 */ /* 0x002fe40008000000 */
[----:B---3--:R-:W-:-:S03]  /*00e0*/  IMAD R3, R3, 0x80, R4 ;  /* 0x0000008003037824 */ /* 0x008fc600078e0204 */
[----:B------:R-:W-:Y:S02]  /*00f0*/  PLOP3.LUT P0, PT, PT, PT, UP0, 0x80, 0x8 ;  /* 0x000000000008781c */ /* 0x000fe40003f0f008 */
[----:B-----5:R-:W-:Y:S01]  /*0100*/  VIADDMNMX R26, R7, 0x80, R2, PT ;  /* 0x00000080071a7846 */ /* 0x020fe20003800102 */
[----:B------:R-:W-:-:S03]  /*0110*/  IMAD.SHL.U32 R3, R3, 0x4, RZ ;  /* 0x0000000403037824 */ /* 0x000fc600078e00ff */
[----:B------:R-:W-:Y:S02]  /*0120*/  ISETP.GE.OR P0, PT, R5, R26, P0 ;  /* 0x0000001a0500720c */ /* 0x000fe40000706670 */
[----:B----4-:R-:W-:-:S11]  /*0130*/  ISETP.GE.AND P1, PT, R3, UR9, PT ;  /* 0x0000000903007c0c */ /* 0x010fd6000bf26270 */
[----:B------:R-:W-:Y:S05]  /*0140*/  @P0 BRA `(.L_x_142) ;  /* 0x0000000000480947 */ /* 0x000fea0003800000 */
[----:B------:R-:W0:Y:S01]  /*0150*/  LDCU.64 UR4, c[0x0][0x3c0] ;  /* 0x00007800ff0477ac */ /* 0x000e220008000a00 */
[----:B------:R-:W1:Y:S01]  /*0160*/  LDC.64 R6, c[0x0][0x380] ;  /* 0x0000e000ff067b82 */ /* 0x000e620000000a00 */
[----:B0-----:R-:W-:-:S04]  /*0170*/  ISETP.NE.U32.AND P0, PT, RZ, UR4, PT ;  /* 0x00000004ff007c0c */ /* 0x001fc8000bf05070 */
[----:B------:R-:W-:-:S13]  /*0180*/  ISETP.NE.AND.EX P0, PT, RZ, UR5, PT, P0 ;  /* 0x00000005ff007c0c */ /* 0x000fda000bf05300 */
[----:B------:R-:W0:Y:S02]  /*0190*/  @P0 LDC.64 R8, c[0x0][0x3c0] ;  /* 0x0000f000ff080b82 */ /* 0x000e240000000a00 */
[----:B0-----:R-:W-:-:S06]  /*01a0*/  @P0 IMAD.WIDE.U32 R8, R5, 0x2, R8 ;  /* 0x0000000205080825 */ /* 0x001fcc00078e0008 */
[----:B------:R-:W2:Y:S01]  /*01b0*/  @P0 LDG.E.U16.CONSTANT R9, desc[UR10][R8.64] ;  /* 0x0000000a08090981 */ /* 0x000ea2000c1e9500 */
[----:B------:R-:W-:-:S04]  /*01c0*/  IMAD R11, R2, UR14, RZ ;  /* 0x0000000e020b7c24 */ /* 0x000fc8000f8e02ff */
[----:B-1----:R-:W-:-:S04]  /*01d0*/  IMAD.WIDE R6, R11, 0x2, R6 ;  /* 0x000000020b067825 */ /* 0x002fc800078e0206 */
[----:B--2---:R-:W-:-:S05]  /*01e0*/  @P0 IMAD.WIDE.U32 R10, R9, 0x2, R6 ;  /* 0x00000002090a0825 */ /* 0x004fca00078e0006 */
[----:B------:R-:W2:Y:S01]  /*01f0*/  @P0 LDG.E.U16.CONSTANT R0, desc[UR10][R10.64] ;  /* 0x0000000a0a000981 */ /* 0x000ea2000c1e9500 */
[----:B------:R-:W-:Y:S01]  /*0200*/  @!P0 IMAD.WIDE.U32 R6, R5, 0x2, R6 ;  /* 0x0000000205068825 */ /* 0x000fe200078e0006 */
[----:B------:R-:W0:Y:S01]  /*0210*/  S2UR UR5, SR_CgaCtaId ;  /* 0x00000000000579c3 */ /* 0x000e220000008800 */
[----:B------:R-:W-:-:S03]  /*0220*/  UMOV UR4, 0x400 ;  /* 0x0000040000047882 */ /* 0x000fc60000000000 */
[----:B------:R-:W2:Y:S01]  /*0230*/  @!P0 LDG.E.U16.CONSTANT R0, desc[UR10][R6.64] ;  /* 0x0000000a06008981 */ /* 0x000ea2000c1e9500 */
[----:B0-----:R-:W-:-:S06]  /*0240*/  ULEA UR4, UR5, UR4, 0x18 ;  /* 0x0000000405047291 */ /* 0x001fcc000f8ec0ff */
[----:B------:R-:W-:-:S05]  /*0250*/  LEA R5, R4, UR4, 0x1 ;  /* 0x0000000404057c11 */ /* 0x000fca000f8e08ff */
[----:B--2---:R0:W-:Y:S02]  /*0260*/  STS.U16 [R5], R0 ;  /* 0x0000000005007388 */ /* 0x0041e40000000400 */
.L_x_142:
[----:B------:R-:W-:Y:S05]  /*0270*/  BSYNC.RECONVERGENT B0 ;  /* 0x0000000000007941 */ /* 0x000fea0003800200 */
.L_x_141:
[----:B------:R-:W-:Y:S05]  /*0280*/  @P1 EXIT ;  /* 0x000000000000194d */ /* 0x000fea0003800000 */
[----:B------:R-:W0:Y:S01]  /*0290*/  LDCU UR7, c[0x0][0x3b8] ;  /* 0x00007700ff0777ac */ /* 0x000e220008000800 */
[----:B------:R-:W-:Y:S01]  /*02a0*/  IABS R10, UR12 ;  /* 0x0000000c000a7c13 */ /* 0x000fe20008000000 */
[----:B------:R-:W-:Y:S01]  /*02b0*/  IMAD.SHL.U32 R4, R4, 0x10, RZ ;  /* 0x0000001004047824 */ /* 0x000fe200078e00ff */
[----:B------:R-:W1:Y:S01]  /*02c0*/  LDCU.64 UR18, c[0x0][0x388] ;  /* 0x00007100ff1277ac */ /* 0x000e620008000a00 */
[----:B0-----:R-:W-:-:S05]  /*02d0*/  IMAD.U32 R0, RZ, RZ, UR7 ;  /* 0x00000007ff007e24 */ /* 0x001fca000f8e00ff */
[----:B------:R-:W-:-:S04]  /*02e0*/  IABS R5, R0 ;  /* 0x0000000000057213 */ /* 0x000fc80000000000 */
[----:B------:R-:W0:Y:S08]  /*02f0*/  I2F.RP R0, R5 ;  /* 0x0000000500007306 */ /* 0x000e300000209400 */
[----:B0-----:R-:W0:Y:S02]  /*0300*/  MUFU.RCP R0, R0 ;  /* 0x0000000000007308 */ /* 0x001e240000001000 */
[----:B0-----:R-:W-:-:S06]  /*0310*/  VIADD R6, R0, 0xffffffe ;  /* 0x0ffffffe00067836 */ /* 0x001fcc0000000000 */
[----:B------:R0:W2:Y:S02]  /*0320*/  F2I.FTZ.U32.TRUNC.NTZ R7, R6 ;  /* 0x0000000600077305 */ /* 0x0000a4000021f000 */
[----:B0-----:R-:W-:-:S05]  /*0330*/  IMAD.MOV.U32 R6, RZ, RZ, RZ ;  /* 0x000000ffff067224 */ /* 0x001fca00078e00ff */
[----:B------:R-:W-:Y:S02]  /*0340*/  R2UR UR4, R6 ;  /* 0x00000000060472ca */ /* 0x000fe400000e0000 */
[----:B--2---:R-:W-:Y:S02]  /*0350*/  R2UR UR5, R7 ;  /* 0x00000000070572ca */ /* 0x004fe400000e0000 */
[----:B------:R-:W-:-:S05]  /*0360*/  IADD3 R8, PT, PT, RZ, -R7, RZ ;  /* 0x80000007ff087210 */ /* 0x000fca0007ffe0ff */
[----:B------:R-:W-:Y:S02]  /*0370*/  IMAD R9, R8, R5, RZ ;  /* 0x0000000508097224 */ /* 0x000fe400078e02ff */
[----:B------:R-:W-:Y:S02]  /*0380*/  IMAD.MOV.U32 R8, RZ, RZ, R10 ;  /* 0x000000ffff087224 */ /* 0x000fe400078e000a */
[----:B------:R-:W0:Y:S02]  /*0390*/  LDC.64 R10, c[0x0][0x398] ;  /* 0x0000e600ff0a7b82 */ /* 0x000e240000000a00 */
[----:B------:R-:W-:Y:S01]  /*03a0*/  IMAD.HI.U32 R9, R7, R9, UR4 ;  /* 0x0000000407097e27 */ /* 0x000fe2000f8e0009 */
[----:B------:R-:W-:-:S04]  /*03b0*/  R2UR UR13, R8 ;  /* 0x00000000080d72ca */ /* 0x000fc800000e0000 */
[----:B------:R-:W-:Y:S02]  /*03c0*/  R2UR UR4, R9 ;  /* 0x00000000090472ca */ /* 0x000fe400000e0000 */
[----:B------:R-:W2:Y:S11]  /*03d0*/  LDC.64 R8, c[0x0][0x390] ;  /* 0x0000e400ff087b82 */ /* 0x000eb60000000a00 */
[----:B------:R-:W-:-:S02]  /*03e0*/  UIMAD.WIDE.U32 UR4, UR4, UR13, URZ ;  /* 0x0000000d040472a5 */ /* 0x000fc4000f8e00ff */
[----:B------:R-:W-:-:S04]  /*03f0*/  ULOP3.LUT UR4, UR12, UR7, URZ, 0x3c, !UPT ;  /* 0x000000070c047292 */ /* 0x000fc8000f8e3cff */
[----:B------:R-:W-:-:S04]  /*0400*/  IMAD R0, RZ, RZ, -UR5 ;  /* 0x80000005ff007e24 */ /* 0x000fc8000f8e02ff */
[----:B------:R-:W-:-:S05]  /*0410*/  IMAD R0, R5, R0, UR13 ;  /* 0x0000000d05007e24 */ /* 0x000fca000f8e0200 */
[----:B------:R-:W-:-:S13]  /*0420*/  ISETP.GT.U32.AND P0, PT, R5, R0, PT ;  /* 0x000000000500720c */ /* 0x000fda0003f04070 */
[----:B------:R-:W-:Y:S01]  /*0430*/  VOTEU.ANY UP0, P0 ;  /* 0x0000000000ff7886 */ /* 0x000fe20000000100 */
[----:B------:R-:W-:-:S04]  /*0440*/  PLOP3.LUT P0, PT, PT, PT, UP0, 0x80, 0x8 ;  /* 0x000000000008781c */ /* 0x000fc80003f0f008 */
[----:B------:R-:W-:Y:S02]  /*0450*/  @!UP0 UIADD3 UR5, UPT, UPT, UR5, 0x1, URZ ;  /* 0x0000000105058890 */ /* 0x000fe4000fffe0ff */
[----:B------:R-:W-:-:S07]  /*0460*/  UISETP.GE.AND UP0, UPT, UR4, URZ, UPT ;  /* 0x000000ff0400728c */ /* 0x000fce000bf06270 */
[----:B------:R-:W-:-:S05]  /*0470*/  @!P0 IMAD.IADD R0, R0, 0x1, -R5 ;  /* 0x0000000100008824 */ /* 0x000fca00078e0a05 */
        /* <DEDUP_REMOVED lines=13> */
[----:B------:R-:W-:Y:S01]  /*0550*/  LEA.HI.SX32 R5, R5, R24, 0x1d ;  /* 0x0000001805057211 */ /* 0x000fe200078feaff */
[----:B------:R-:W3:Y:S04]  /*0560*/  LDCU.U8 UR4, c[0x0][0x3cc] ;  /* 0x00007980ff0477ac */ /* 0x000ee80008000000 */
[----:B--2---:R-:W-:-:S06]  /*0570*/  IMAD.WIDE R8, R5, 0x4, R8 ;  /* 0x0000000405087825 */ /* 0x004fcc00078e0208 */
[----:B------:R-:W2:Y:S01]  /*0580*/  LDG.E.CONSTANT R9, desc[UR10][R8.64] ;  /* 0x0000000a08097981 */ /* 0x000ea2000c1e9900 */
[----:B------:R-:W-:-:S05]  /*0590*/  IADD3 R5, PT, PT, R3, UR13, RZ ;  /* 0x0000000d03057c10 */ /* 0x000fca000fffe0ff */
[----:B0-----:R-:W-:-:S05]  /*05a0*/  IMAD.WIDE R10, R5, 0x2, R10 ;  /* 0x00000002050a7825 */ /* 0x001fca00078e020a */
[----:B------:R-:W4:Y:S04]  /*05b0*/  LDG.E.CONSTANT R5, desc[UR10][R10.64] ;  /* 0x0000000a0a057981 */ /* 0x000f28000c1e9900 */
[----:B------:R0:W5:Y:S01]  /*05c0*/  LDG.E.CONSTANT R7, desc[UR10][R10.64+0x4] ;  /* 0x0000040a0a077981 */ /* 0x000162000c1e9900 */
[----:B---3--:R-:W-:Y:S01]  /*05d0*/  UPRMT UR4, UR4, 0x8880, URZ ;  /* 0x0000888004047896 */ /* 0x008fe200080000ff */
[----:B------:R-:W-:Y:S01]  /*05e0*/  LOP3.LUT R4, R4, 0x10, RZ, 0xc0, !PT ;  /* 0x0000001004047812 */ /* 0x000fe200078ec0ff */
[----:B------:R-:W3:Y:S01]  /*05f0*/  I2F.F16 R6, -0x40 ;  /* 0xffffffc000067906 */ /* 0x000ee20000200c00 */
[----:B------:R-:W1:Y:S01]  /*0600*/  S2R R0, SR_CTAID.Y ;  /* 0x0000000000007919 */ /* 0x000e620000002600 */
[----:B------:R-:W-:Y:S01]  /*0610*/  UISETP.NE.AND UP0, UPT, UR4, URZ, UPT ;  /* 0x000000ff0400728c */ /* 0x000fe2000bf05270 */
[----:B------:R-:W-:Y:S01]  /*0620*/  ISETP.LE.AND P0, PT, R2, UR12, PT ;  /* 0x0000000c02007c0c */ /* 0x000fe2000bf03270 */
[----:B------:R-:W-:Y:S01]  /*0630*/  UIMAD UR4, UR6, UR9, URZ ;  /* 0x00000009060472a4 */ /* 0x000fe2000f8e02ff */
[----:B------:R-:W-:Y:S01]  /*0640*/  SHF.R.S32.HI R2, RZ, 0x1f, R3 ;  /* 0x0000001fff027819 */ /* 0x000fe20000011403 */
[----:B------:R-:W-:-:S02]  /*0650*/  UISETP.NE.OR UP0, UPT, UR6, URZ, !UP0 ;  /* 0x000000ff0600728c */ /* 0x000fc4000c705670 */
[----:B------:R-:W-:Y:S02]  /*0660*/  USHF.L.U32 UR4, UR4, 0x4, URZ ;  /* 0x0000000404047899 */ /* 0x000fe400080006ff */
[----:B------:R-:W-:-:S04]  /*0670*/  UISETP.GE.OR UP0, UPT, UR14, UR8, UP0 ;  /* 0x000000080e00728c */ /* 0x000fc80008706670 */
[----:B------:R-:W-:Y:S01]  /*0680*/  IMAD.U32 R17, RZ, RZ, UR4 ;  /* 0x00000004ff117e24 */ /* 0x000fe2000f8e00ff */
[----:B0-----:R-:W-:Y:S02]  /*0690*/  IADD3 R11, P2, PT, R3, UR4, RZ ;  /* 0x00000004030b7c10 */ /* 0x001fe4000ff5e0ff */
[----:B------:R-:W-:Y:S02]  /*06a0*/  PLOP3.LUT P1, PT, PT, PT, UP0, 0x80, 0x8 ;  /* 0x000000000008781c */ /* 0x000fe40003f2f008 */
[----:B------:R-:W-:Y:S02]  /*06b0*/  LEA.HI.X.SX32 R2, R17, R2, 0x1, P2 ;  /* 0x0000000211027211 */ /* 0x000fe400010f0eff */
[----:B------:R-:W0:Y:S01]  /*06c0*/  @!UP0 LDCU.64 UR16, c[0x0][0x3a0] ;  /* 0x00007400ff1087ac */ /* 0x000e220008000a00 */
[----:B---3--:R-:W-:Y:S01]  /*06d0*/  R2UR UR13, R6 ;  /* 0x00000000060d72ca */ /* 0x008fe200000e0000 */
[----:B------:R-:W-:Y:S01]  /*06e0*/  IMAD.MOV.U32 R6, RZ, RZ, RZ ;  /* 0x000000ffff067224 */ /* 0x000fe200078e00ff */
[----:B-1----:R-:W-:-:S04]  /*06f0*/  LEA R10, P2, R11, UR18, 0x2 ;  /* 0x000000120b0a7c11 */ /* 0x002fc8000f8410ff */
[----:B------:R-:W-:Y:S02]  /*0700*/  LEA.HI.X R11, R11, UR19, R2, 0x2, P2 ;  /* 0x000000130b0b7c11 */ /* 0x000fe400090f1402 */
[----:B------:R-:W-:Y:S01]  /*0710*/  @!P1 IMAD R3, R0, UR9, R3 ;  /* 0x0000000900039c24 */ /* 0x000fe2000f8e0203 */
[----:B0-----:R-:W-:Y:S01]  /*0720*/  MOV R15, UR17 ;  /* 0x00000011000f7c02 */ /* 0x001fe20008000f00 */
[----:B------:R-:W-:-:S04]  /*0730*/  IMAD.U32 R14, RZ, RZ, UR16 ;  /* 0x00000010ff0e7e24 */ /* 0x000fc8000f8e00ff */
[----:B------:R-:W-:Y:S01]  /*0740*/  @!P1 IMAD.WIDE R14, R3, 0x2, R14 ;  /* 0x00000002030e9825 */ /* 0x000fe200078e020e */
[----:B------:R-:W-:-:S04]  /*0750*/  CS2R R2, SRZ ;  /* 0x0000000000027805 */ /* 0x000fc8000001ff00 */
[----:B------:R0:W-:Y:S01]  /*0760*/  @!P1 STG.E.64 desc[UR10][R14.64], RZ ;  /* 0x000000ff0e009986 */ /* 0x0001e2000c101b0a */
[----:B------:R-:W-:Y:S01]  /*0770*/  BAR.SYNC.DEFER_BLOCKING 0x0 ;  /* 0x0000000000007b1d */ /* 0x000fe20000010000 */
[----:B--2---:R-:W-:-:S04]  /*0780*/  SHF.R.U32.HI R4, RZ, R4, R9 ;  /* 0x00000004ff047219 */ /* 0x004fc80000011609 */
[--C-:B------:R-:W-:Y:S02]  /*0790*/  SHF.R.U32.HI R12, RZ, 0x4, R4.reuse ;  /* 0x00000004ff0c7819 */ /* 0x100fe40000011604 */
[----:B------:R-:W-:Y:S02]  /*07a0*/  LOP3.LUT R16, R4, 0xf, RZ, 0xc0, !PT ;  /* 0x0000000f04107812 */ /* 0x000fe400078ec0ff */
[--C-:B------:R-:W-:Y:S02]  /*07b0*/  SHF.R.U32.HI R13, RZ, 0x8, R4.reuse ;  /* 0x00000008ff0d7819 */ /* 0x100fe40000011604 */
[----:B------:R-:W-:Y:S01]  /*07c0*/  SHF.R.U32.HI R4, RZ, 0xc, R4 ;  /* 0x0000000cff047819 */ /* 0x000fe20000011604 */
[----:B------:R-:W-:Y:S01]  /*07d0*/  VIADD R8, R16, 0x1 ;  /* 0x0000000110087836 */ /* 0x000fe20000000000 */
[----:B------:R-:W-:Y:S01]  /*07e0*/  LOP3.LUT R12, R12, 0xf, RZ, 0xc0, !PT ;  /* 0x0000000f0c0c7812 */ /* 0x000fe200078ec0ff */
[----:B------:R-:W-:Y:S01]  /*07f0*/  VIADD R16, R16, 0xe401 ;  /* 0x0000e40110107836 */ /* 0x000fe20000000000 */
[----:B------:R-:W-:-:S02]  /*0800*/  LOP3.LUT R13, R13, 0xf, RZ, 0xc0, !PT ;  /* 0x0000000f0d0d7812 */ /* 0x000fc400078ec0ff */
[----:B------:R-:W-:Y:S01]  /*0810*/  LOP3.LUT R17, R4, 0xf, RZ, 0xc0, !PT ;  /* 0x0000000f04117812 */ /* 0x000fe200078ec0ff */
[C---:B------:R-:W-:Y:S01]  /*0820*/  VIADD R9, R12.reuse, 0x1 ;  /* 0x000000010c097836 */ /* 0x040fe20000000000 */
[----:B------:R-:W1:Y:S01]  /*0830*/  I2F.F16 R8, R8 ;  /* 0x0000000800087306 */ /* 0x000e620000200c00 */
[----:B------:R-:W-:Y:S01]  /*0840*/  VIADD R18, R13, 0x1 ;  /* 0x000000010d127836 */ /* 0x000fe20000000000 */
[--C-:B----4-:R-:W-:Y:S01]  /*0850*/  PRMT R27, R5, 0x5410, R5.reuse ;  /* 0x00005410051b7816 */ /* 0x110fe20000000005 */
[----:B------:R-:W-:Y:S01]  /*0860*/  VIADD R19, R17, 0x1 ;  /* 0x0000000111137836 */ /* 0x000fe20000000000 */
[----:B------:R-:W-:Y:S01]  /*0870*/  PRMT R25, R5, 0x7632, R5 ;  /* 0x0000763205197816 */ /* 0x000fe20000000005 */
[----:B------:R-:W-:Y:S01]  /*0880*/  VIADD R13, R13, 0xe401 ;  /* 0x0000e4010d0d7836 */ /* 0x000fe20000000000 */
[----:B------:R-:W-:Y:S01]  /*0890*/  IADD3 R12, PT, PT, R12, 0xe401, RZ ;  /* 0x0000e4010c0c7810 */ /* 0x000fe20007ffe0ff */
[----:B------:R-:W-:Y:S01]  /*08a0*/  VIADD R5, R17, 0xe401 ;  /* 0x0000e40111057836 */ /* 0x000fe20000000000 */
[----:B------:R-:W2:Y:S01]  /*08b0*/  I2F.F16 R9, R9 ;  /* 0x0000000900097306 */ /* 0x000ea20000200c00 */
[----:B------:R-:W-:Y:S01]  /*08c0*/  PRMT R21, R16, 0x5410, R16 ;  /* 0x0000541010157816 */ /* 0x000fe20000000010 */
[----:B------:R-:W-:Y:S01]  /*08d0*/  IMAD.MOV.U32 R4, RZ, RZ, RZ ;  /* 0x000000ffff047224 */ /* 0x000fe200078e00ff */
[----:B-----5:R-:W-:-:S02]  /*08e0*/  PRMT R22, R7, 0x5410, R7 ;  /* 0x0000541007167816 */ /* 0x020fc40000000007 */
[----:B------:R-:W-:Y:S01]  /*08f0*/  PRMT R23, R7, 0x7632, R7 ;  /* 0x0000763207177816 */ /* 0x000fe20000000007 */
[----:B-1----:R-:W-:Y:S02]  /*0900*/  HADD2 R20, -R8.H0_H0, UR13.H0_H0 ;  /* 0x2000000d08147e30 */ /* 0x002fe40008000900 */
[----:B------:R2:W1:Y:S01]  /*0910*/  I2F.F16 R28, R18 ;  /* 0x00000012001c7306 */ /* 0x0004620000200c00 */
[----:B------:R-:W-:Y:S02]  /*0920*/  PRMT R17, R13, 0x5410, R13 ;  /* 0x000054100d117816 */ /* 0x000fe4000000000d */
[----:B------:R-:W-:-:S05]  /*0930*/  PRMT R7, R5, 0x5410, R5 ;  /* 0x0000541005077816 */ /* 0x000fca0000000005 */
[----:B------:R3:W4:Y:S01]  /*0940*/  I2F.F16 R29, R19 ;  /* 0x00000013001d7306 */ /* 0x0007220000200c00 */
[----:B--2---:R-:W-:Y:S02]  /*0950*/  HADD2 R18, -R9.H0_H0, UR13.H0_H0 ;  /* 0x2000000d09127e30 */ /* 0x004fe40008000900 */
[----:B-1----:R-:W-:Y:S01]  /*0960*/  HADD2 R16, -R28.H0_H0, UR13.H0_H0 ;  /* 0x2000000d1c107e30 */ /* 0x002fe20008000900 */
[----:B---3--:R-:W-:Y:S01]  /*0970*/  PRMT R19, R12, 0x5410, R12 ;  /* 0x000054100c137816 */ /* 0x008fe2000000000c */
[----:B----4-:R-:W-:Y:S01]  /*0980*/  HADD2 R29, -R29.H0_H0, UR13.H0_H0 ;  /* 0x2000000d1d1d7e30 */ /* 0x010fe20008000900 */
[----:B0-----:R-:W-:Y:S06]  /*0990*/  @P0 BRA `(.L_x_143) ;  /* 0x0000001800000947 */ /* 0x001fec0003800000 */
[----:B------:R-:W0:Y:S01]  /*09a0*/  S2UR UR6, SR_CgaCtaId ;  /* 0x00000000000679c3 */ /* 0x000e220000008800 */
[----:B------:R-:W-:Y:S01]  /*09b0*/  UMOV UR4, 0x400 ;  /* 0x0000040000047882 */ /* 0x000fe20000000000 */
[----:B------:R-:W-:Y:S02]  /*09c0*/  HFMA2 R6, -RZ, RZ, 0, 0 ;  /* 0x00000000ff067431 */ /* 0x000fe400000001ff */
[----:B------:R-:W-:Y:S01]  /*09d0*/  IMAD.MOV.U32 R8, RZ, RZ, R10 ;  /* 0x000000ffff087224 */ /* 0x000fe200078e000a */
[----:B------:R-:W-:Y:S01]  /*09e0*/  CS2R R2, SRZ ;  /* 0x0000000000027805 */ /* 0x000fe2000001ff00 */
[----:B------:R-:W-:Y:S01]  /*09f0*/  IMAD.MOV.U32 R9, RZ, RZ, R11 ;  /* 0x000000ffff097224 */ /* 0x000fe200078e000b */
[----:B------:R-:W1:Y:S01]  /*0a00*/  LDCU UR9, c[0x0][0x3ac] ;  /* 0x00007580ff0977ac */ /* 0x000e620008000800 */
[----:B------:R-:W-:Y:S02]  /*0a10*/  IMAD.MOV.U32 R5, RZ, RZ, R29 ;  /* 0x000000ffff057224 */ /* 0x000fe400078e001d */
[----:B------:R-:W-:Y:S01]  /*0a20*/  IMAD.MOV.U32 R4, RZ, RZ, RZ ;  /* 0x000000ffff047224 */ /* 0x000fe200078e00ff */
[----:B------:R-:W2:Y:S01]  /*0a30*/  LDCU UR8, c[0x0][0x3a8] ;  /* 0x00007500ff0877ac */ /* 0x000ea20008000800 */
[----:B0-----:R-:W-:-:S02]  /*0a40*/  ULEA UR6, UR6, UR4, 0x18 ;  /* 0x0000000406067291 */ /* 0x001fc4000f8ec0ff */
[----:B------:R-:W-:Y:S02]  /*0a50*/  UIADD3 UR4, UPT, UPT, UR12, UR7, URZ ;  /* 0x000000070c047290 */ /* 0x000fe4000fffe0ff */
[----:B------:R-:W-:-:S05]  /*0a60*/  UIADD3 UR6, UPT, UPT, UR6, 0x20, URZ ;  /* 0x0000002006067890 */ /* 0x000fca000fffe0ff */
[----:B-12---:R-:W-:-:S07]  /*0a70*/  UMOV UR7, UR4 ;  /* 0x0000000400077c82 */ /* 0x006fce0008000000 */
.L_x_149:
[----:B------:R-:W-:Y:S01]  /*0a80*/  UISETP.NE.AND UP0, UPT, UR12, UR7, UPT ;  /* 0x000000070c00728c */ /* 0x000fe2000bf05270 */
[----:B------:R-:W-:Y:S01]  /*0a90*/  IMAD.U32 R31, RZ, RZ, UR9 ;  /* 0x00000009ff1f7e24 */ /* 0x000fe2000f8e00ff */
[----:B------:R-:W-:-:S03]  /*0aa0*/  UISETP.GE.AND UP1, UPT, UR14, UR8, UPT ;  /* 0x000000080e00728c */ /* 0x000fc6000bf26270 */
[----:B------:R-:W-:-:S04]  /*0ab0*/  IMAD.WIDE R30, R31, 0x4, R8 ;  /* 0x000000041f1e7825 */ /* 0x000fc800078e0208 */
[----:B------:R-:W-:Y:S05]  /*0ac0*/  BRA.U UP0, `(.L_x_144) ;  /* 0x0000000100d07547 */ /* 0x000fea000b800000 */
[----:B------:R-:W0:Y:S01]  /*0ad0*/  LDC R5, c[0x0][0x3ac] ;  /* 0x0000eb00ff057b82 */ /* 0x000e220000000800 */
[----:B------:R-:W1:Y:S01]  /*0ae0*/  S2R R14, SR_TID.X ;  /* 0x00000000000e7919 */ /* 0x000e620000002100 */
[----:B------:R-:W1:Y:S06]  /*0af0*/  S2R R15, SR_CTAID.X ;  /* 0x00000000000f7919 */ /* 0x000e6c0000002500 */
[----:B------:R-:W2:Y:S01]  /*0b00*/  LDC.64 R10, c[0x0][0x390] ;  /* 0x0000e400ff0a7b82 */ /* 0x000ea20000000a00 */
[----:B0-----:R-:W-:-:S05]  /*0b10*/  IMAD R5, R5, UR5, R5 ;  /* 0x0000000505057c24 */ /* 0x001fca000f8e0205 */
[----:B------:R-:W-:-:S04]  /*0b20*/  SHF.R.S32.HI R12, RZ, 0x1f, R5 ;  /* 0x0000001fff0c7819 */ /* 0x000fc80000011405 */
[----:B------:R-:W-:Y:S02]  /*0b30*/  LEA.HI R7, R12, R5, RZ, 0x3 ;  /* 0x000000050c077211 */ /* 0x000fe400078f18ff */
[----:B------:R-:W0:Y:S02]  /*0b40*/  LDC.64 R12, c[0x0][0x398] ;  /* 0x0000e600ff0c7b82 */ /* 0x000e240000000a00 */
[----:B------:R-:W-:-:S05]  /*0b50*/  LEA.HI.SX32 R7, R7, R24, 0x1d ;  /* 0x0000001807077211 */ /* 0x000fca00078feaff */
[----:B--2---:R-:W-:-:S06]  /*0b60*/  IMAD.WIDE R10, R7, 0x4, R10 ;  /* 0x00000004070a7825 */ /* 0x004fcc00078e020a */
[----:B------:R-:W2:Y:S01]  /*0b70*/  LDG.E.CONSTANT R10, desc[UR10][R10.64] ;  /* 0x0000000a0a0a7981 */ /* 0x000ea2000c1e9900 */
[----:B-1----:R-:W-:-:S04]  /*0b80*/  IMAD R16, R15, 0x80, R14 ;  /* 0x000000800f107824 */ /* 0x002fc800078e020e */
[----:B------:R-:W-:-:S04]  /*0b90*/  IMAD.U32 R5, R16, 0x4, R5 ;  /* 0x0000000410057824 */ /* 0x000fc800078e0005 */
[----:B0-----:R-:W-:-:S05]  /*0ba0*/  IMAD.WIDE R12, R5, 0x2, R12 ;  /* 0x00000002050c7825 */ /* 0x001fca00078e020c */
[----:B------:R-:W3:Y:S04]  /*0bb0*/  LDG.E.CONSTANT R25, desc[UR10][R12.64] ;  /* 0x0000000a0c197981 */ /* 0x000ee8000c1e9900 */
[----:B------:R0:W4:Y:S01]  /*0bc0*/  LDG.E.CONSTANT R23, desc[UR10][R12.64+0x4] ;  /* 0x0000040a0c177981 */ /* 0x000122000c1e9900 */
[----:B------:R-:W-:Y:S01]  /*0bd0*/  IMAD.SHL.U32 R14, R14, 0x10, RZ ;  /* 0x000000100e0e7824 */ /* 0x000fe200078e00ff */
[----:B------:R-:W-:Y:S01]  /*0be0*/  UIADD3 UR5, UPT, UPT, UR5, 0x1, URZ ;  /* 0x0000000105057890 */ /* 0x000fe2000fffe0ff */
[----:B------:R-:W-:-:S03]  /*0bf0*/  UMOV UR7, UR4 ;  /* 0x0000000400077c82 */ /* 0x000fc60008000000 */
[----:B------:R-:W-:-:S04]  /*0c00*/  LOP3.LUT R5, R14, 0x10, RZ, 0xc0, !PT ;  /* 0x000000100e057812 */ /* 0x000fc800078ec0ff */
[----:B--2---:R-:W-:-:S04]  /*0c10*/  SHF.R.U32.HI R5, RZ, R5, R10 ;  /* 0x00000005ff057219 */ /* 0x004fc8000001160a */
[----:B------:R-:W-:Y:S02]  /*0c20*/  LOP3.LUT R7, R5, 0xf, RZ, 0xc0, !PT ;  /* 0x0000000f05077812 */ /* 0x000fe400078ec0ff */
[--C-:B------:R-:W-:Y:S02]  /*0c30*/  SHF.R.U32.HI R10, RZ, 0x4, R5.reuse ;  /* 0x00000004ff0a7819 */ /* 0x100fe40000011605 */
[--C-:B------:R-:W-:Y:S02]  /*0c40*/  SHF.R.U32.HI R11, RZ, 0x8, R5.reuse ;  /* 0x00000008ff0b7819 */ /* 0x100fe40000011605 */
[----:B------:R-:W-:Y:S02]  /*0c50*/  SHF.R.U32.HI R5, RZ, 0xc, R5 ;  /* 0x0000000cff057819 */ /* 0x000fe40000011605 */
[----:B------:R-:W-:Y:S02]  /*0c60*/  LOP3.LUT R10, R10, 0xf, RZ, 0xc0, !PT ;  /* 0x0000000f0a0a7812 */ /* 0x000fe400078ec0ff */
[----:B------:R-:W-:-:S02]  /*0c70*/  LOP3.LUT R11, R11, 0xf, RZ, 0xc0, !PT ;  /* 0x0000000f0b0b7812 */ /* 0x000fc400078ec0ff */
[----:B------:R-:W-:Y:S01]  /*0c80*/  LOP3.LUT R5, R5, 0xf, RZ, 0xc0, !PT ;  /* 0x0000000f05057812 */ /* 0x000fe200078ec0ff */
[C---:B------:R-:W-:Y:S01]  /*0c90*/  VIADD R15, R10.reuse, 0x1 ;  /* 0x000000010a0f7836 */ /* 0x040fe20000000000 */
[----:B------:R-:W-:Y:S01]  /*0ca0*/  IADD3 R14, PT, PT, R7, 0x1, RZ ;  /* 0x00000001070e7810 */ /* 0x000fe20007ffe0ff */
[----:B0-----:R-:W-:Y:S01]  /*0cb0*/  VIADD R12, R11, 0x1 ;  /* 0x000000010b0c7836 */ /* 0x001fe20000000000 */
[----:B------:R-:W-:Y:S01]  /*0cc0*/  IADD3 R10, PT, PT, R10, 0xe401, RZ ;  /* 0x0000e4010a0a7810 */ /* 0x000fe20007ffe0ff */
[----:B------:R-:W-:Y:S01]  /*0cd0*/  VIADD R13, R5, 0x1 ;  /* 0x00000001050d7836 */ /* 0x000fe20000000000 */
[----:B---3--:R-:W-:Y:S01]  /*0ce0*/  PRMT R27, R25, 0x5410, R25 ;  /* 0x00005410191b7816 */ /* 0x008fe20000000019 */
[----:B------:R-:W0:Y:S01]  /*0cf0*/  I2F.F16 R15, R15 ;  /* 0x0000000f000f7306 */ /* 0x000e220000200c00 */
[----:B------:R-:W-:Y:S01]  /*0d00*/  VIADD R7, R7, 0xe401 ;  /* 0x0000e40107077836 */ /* 0x000fe20000000000 */
[----:B----4-:R-:W-:Y:S01]  /*0d10*/  PRMT R22, R23, 0x5410, R23 ;  /* 0x0000541017167816 */ /* 0x010fe20000000017 */
[----:B------:R-:W-:Y:S01]  /*0d20*/  VIADD R11, R11, 0xe401 ;  /* 0x0000e4010b0b7836 */ /* 0x000fe20000000000 */
[----:B------:R-:W-:Y:S01]  /*0d30*/  PRMT R25, R25, 0x7632, R25 ;  /* 0x0000763219197816 */ /* 0x000fe20000000019 */
[----:B------:R-:W-:Y:S01]  /*0d40*/  VIADD R28, R5, 0xe401 ;  /* 0x0000e401051c7836 */ /* 0x000fe20000000000 */
[----:B------:R-:W-:-:S02]  /*0d50*/  PRMT R21, R7, 0x5410, R7 ;  /* 0x0000541007157816 */ /* 0x000fc40000000007 */
[----:B------:R-:W1:Y:S01]  /*0d60*/  I2F.F16 R14, R14 ;  /* 0x0000000e000e7306 */ /* 0x000e620000200c00 */
[----:B------:R-:W-:Y:S02]  /*0d70*/  PRMT R23, R23, 0x7632, R23 ;  /* 0x0000763217177816 */ /* 0x000fe40000000017 */
[----:B------:R-:W-:Y:S02]  /*0d80*/  PRMT R19, R10, 0x5410, R10 ;  /* 0x000054100a137816 */ /* 0x000fe4000000000a */
[----:B------:R-:W-:Y:S01]  /*0d90*/  PRMT R17, R11, 0x5410, R11 ;  /* 0x000054100b117816 */ /* 0x000fe2000000000b */
[----:B0-----:R-:W-:Y:S02]  /*0da0*/  HADD2 R18, -R15.H0_H0, UR13.H0_H0 ;  /* 0x2000000d0f127e30 */ /* 0x001fe40008000900 */
[----:B------:R-:W0:Y:S01]  /*0db0*/  I2F.F16 R12, R12 ;  /* 0x0000000c000c7306 */ /* 0x000e220000200c00 */
[----:B------:R-:W-:Y:S01]  /*0dc0*/  PRMT R7, R28, 0x5410, R28 ;  /* 0x000054101c077816 */ /* 0x000fe2000000001c */
[----:B-1----:R-:W-:-:S06]  /*0dd0*/  HADD2 R20, -R14.H0_H0, UR13.H0_H0 ;  /* 0x2000000d0e147e30 */ /* 0x002fcc0008000900 */
[----:B------:R-:W1:Y:S01]  /*0de0*/  I2F.F16 R13, R13 ;  /* 0x0000000d000d7306 */ /* 0x000e620000200c00 */
[----:B0-----:R-:W-:Y:S02]  /*0df0*/  HADD2 R16, -R12.H0_H0, UR13.H0_H0 ;  /* 0x2000000d0c107e30 */ /* 0x001fe40008000900 */
[----:B-1----:R-:W-:-:S07]  /*0e00*/  HADD2 R5, -R13.H0_H0, UR13.H0_H0 ;  /* 0x2000000d0d057e30 */ /* 0x002fce0008000900 */
.L_x_144:
[----:B------:R-:W-:Y:S05]  /*0e10*/  BRA.U UP1, `(.L_x_145) ;  /* 0x0000000501287547 */ /* 0x000fea000b800000 */
[----:B------:R-:W2:Y:S04]  /*0e20*/  LDG.E.128.CONSTANT R8, desc[UR10][R8.64] ;  /* 0x0000000a08087981 */ /* 0x000ea8000c1e9d00 */
[----:B------:R-:W0:Y:S01]  /*0e30*/  LDS.128 R12, [UR6+-0x20] ;  /* 0xffffe006ff0c7984 */ /* 0x000e220008000c00 */
[----:B--2---:R-:W-:Y:S02]  /*0e40*/  LOP3.LUT R28, R9, 0xf000f, RZ, 0xc0, !PT ;  /* 0x000f000f091c7812 */ /* 0x004fe400078ec0ff */
[----:B------:R-:W-:Y:S02]  /*0e50*/  LOP3.LUT R34, R8, 0xf000f, RZ, 0xc0, !PT ;  /* 0x000f000f08227812 */ /* 0x000fe400078ec0ff */
[----:B------:R-:W-:Y:S02]  /*0e60*/  LOP3.LUT R36, R10, 0xf000f, RZ, 0xc0, !PT ;  /* 0x000f000f0a247812 */ /* 0x000fe400078ec0ff */
[----:B------:R-:W-:-:S02]  /*0e70*/  LOP3.LUT R32, R11, 0xf000f, RZ, 0xc0, !PT ;  /* 0x000f000f0b207812 */ /* 0x000fc400078ec0ff */
[----:B------:R-:W-:Y:S02]  /*0e80*/  LOP3.LUT R28, R28, 0x64006400, RZ, 0xfc, !PT ;  /* 0x640064001c1c7812 */ /* 0x000fe400078efcff */
[----:B------:R-:W-:Y:S02]  /*0e90*/  LOP3.LUT R33, R9, 0xf000f0, RZ, 0xc0, !PT ;  /* 0x00f000f009217812 */ /* 0x000fe400078ec0ff */
[----:B------:R-:W-:Y:S01]  /*0ea0*/  LOP3.LUT R34, R34, 0x64006400, RZ, 0xfc, !PT ;  /* 0x6400640022227812 */ /* 0x000fe200078efcff */
[----:B------:R-:W-:Y:S01]  /*0eb0*/  HADD2 R28, R28, R19 ;  /* 0x000000131c1c7230 */ /* 0x000fe20000000000 */
[----:B------:R-:W-:Y:S02]  /*0ec0*/  LOP3.LUT R36, R36, 0x64006400, RZ, 0xfc, !PT ;  /* 0x6400640024247812 */ /* 0x000fe400078efcff */
[----:B------:R-:W-:Y:S01]  /*0ed0*/  LOP3.LUT R32, R32, 0x64006400, RZ, 0xfc, !PT ;  /* 0x6400640020207812 */ /* 0x000fe200078efcff */
[----:B------:R-:W-:Y:S01]  /*0ee0*/  HFMA2 R34, R34, 1, 1, R21 ;  /* 0x3c003c0022227831 */ /* 0x000fe20000000015 */
[----:B------:R-:W-:Y:S01]  /*0ef0*/  LOP3.LUT R29, R8, 0xf000f0, RZ, 0xc0, !PT ;  /* 0x00f000f0081d7812 */ /* 0x000fe200078ec0ff */
[----:B------:R-:W-:Y:S01]  /*0f00*/  HFMA2 R35, R36, 1, 1, R17 ;  /* 0x3c003c0024237831 */ /* 0x000fe20000000011 */
[----:B------:R-:W-:Y:S01]  /*0f10*/  LOP3.LUT R33, R33, 0x64006400, RZ, 0xfc, !PT ;  /* 0x6400640021217812 */ /* 0x000fe200078efcff */
[----:B------:R-:W-:Y:S01]  /*0f20*/  HADD2 R37, R32, R7 ;  /* 0x0000000720257230 */ /* 0x000fe20000000000 */
[----:B------:R-:W-:Y:S01]  /*0f30*/  LOP3.LUT R29, R29, 0x64006400, RZ, 0xfc, !PT ;  /* 0x640064001d1d7812 */ /* 0x000fe200078efcff */
[----:B0-----:R-:W-:-:S02]  /*0f40*/  HFMA2 R28, R28, R12, RZ.H0_H0 ;  /* 0x0000000c1c1c7231 */ /* 0x001fc400000400ff */
[-C--:B------:R-:W-:Y:S02]  /*0f50*/  HFMA2 R34, R34, R12.reuse, RZ ;  /* 0x0000000c22227231 */ /* 0x080fe400000000ff */
[----:B------:R-:W-:Y:S02]  /*0f60*/  HFMA2 R33, R33, 0.0625, 0.0625, R18 ;  /* 0x2c002c0021217831 */ /* 0x000fe40000000012 */
[-C--:B------:R-:W-:Y:S02]  /*0f70*/  HFMA2 R35, R35, R12.reuse, RZ ;  /* 0x0000000c23237231 */ /* 0x080fe400000000ff */
[----:B------:R-:W-:Y:S02]  /*0f80*/  HFMA2 R37, R37, R12, RZ.H0_H0 ;  /* 0x0000000c25257231 */ /* 0x000fe400000400ff */
[----:B------:R-:W-:Y:S02]  /*0f90*/  HFMA2 R29, R29, 0.0625, 0.0625, R20 ;  /* 0x2c002c001d1d7831 */ /* 0x000fe40000000014 */
[-C--:B------:R-:W-:Y:S01]  /*0fa0*/  HFMA2 R12, R33, R13.reuse, R28 ;  /* 0x0000000d210c7231 */ /* 0x080fe2000000001c */
[----:B------:R-:W-:Y:S01]  /*0fb0*/  LOP3.LUT R28, R10, 0xf000f0, RZ, 0xc0, !PT ;  /* 0x00f000f00a1c7812 */ /* 0x000fe200078ec0ff */
[----:B------:R-:W-:Y:S01]  /*0fc0*/  HFMA2 R34, R29, R13, R34 ;  /* 0x0000000d1d227231 */ /* 0x000fe20000000022 */
[----:B------:R-:W-:-:S02]  /*0fd0*/  SHF.R.U32.HI R8, RZ, 0x8, R8 ;  /* 0x00000008ff087819 */ /* 0x000fc40000011608 */
[----:B------:R-:W-:Y:S02]  /*0fe0*/  LOP3.LUT R29, R28, 0x64006400, RZ, 0xfc, !PT ;  /* 0x640064001c1d7812 */ /* 0x000fe400078efcff */
[----:B------:R-:W-:Y:S02]  /*0ff0*/  LOP3.LUT R32, R11, 0xf000f0, RZ, 0xc0, !PT ;  /* 0x00f000f00b207812 */ /* 0x000fe400078ec0ff */
[----:B------:R-:W-:Y:S01]  /*1000*/  SHF.R.U32.HI R9, RZ, 0x8, R9 ;  /* 0x00000008ff097819 */ /* 0x000fe20000011609 */
[----:B------:R-:W-:Y:S01]  /*1010*/  HFMA2 R28, R29, 0.0625, 0.0625, R16 ;  /* 0x2c002c001d1c7831 */ /* 0x000fe20000000010 */
[----:B------:R-:W-:Y:S02]  /*1020*/  LOP3.LUT R32, R32, 0x64006400, RZ, 0xfc, !PT ;  /* 0x6400640020207812 */ /* 0x000fe400078efcff */
[----:B------:R-:W-:Y:S01]  /*1030*/  SHF.R.U32.HI R10, RZ, 0x8, R10 ;  /* 0x00000008ff0a7819 */ /* 0x000fe2000001160a */
[----:B------:R-:W-:Y:S01]  /*1040*/  HFMA2 R35, R28, R13, R35 ;  /* 0x0000000d1c237231 */ /* 0x000fe20000000023 */
[----:B------:R-:W-:Y:S01]  /*1050*/  LOP3.LUT R28, R8, 0xf000f, RZ, 0xc0, !PT ;  /* 0x000f000f081c7812 */ /* 0x000fe200078ec0ff */
[----:B------:R-:W-:Y:S01]  /*1060*/  HFMA2 R32, R32, 0.0625, 0.0625, R5 ;  /* 0x2c002c0020207831 */ /* 0x000fe20000000005 */
[----:B------:R-:W-:-:S02]  /*1070*/  SHF.R.U32.HI R11, RZ, 0x8, R11 ;  /* 0x00000008ff0b7819 */ /* 0x000fc4000001160b */
[----:B------:R-:W-:Y:S01]  /*1080*/  LOP3.LUT R28, R28, 0x64006400, RZ, 0xfc, !PT ;  /* 0x640064001c1c7812 */ /* 0x000fe200078efcff */
[----:B------:R-:W-:Y:S01]  /*1090*/  HFMA2 R13, R32, R13, R37 ;  /* 0x0000000d200d7231 */ /* 0x000fe20000000025 */
[----:B------:R-:W-:Y:S02]  /*10a0*/  LOP3.LUT R33, R11, 0xf000f, RZ, 0xc0, !PT ;  /* 0x000f000f0b217812 */ /* 0x000fe400078ec0ff */
[----:B------:R-:W-:Y:S01]  /*10b0*/  LOP3.LUT R8, R8, 0xf000f0, RZ, 0xc0, !PT ;  /* 0x00f000f008087812 */ /* 0x000fe200078ec0ff */
[----:B------:R-:W-:Y:S01]  /*10c0*/  HADD2 R29, R28, R21 ;  /* 0x000000151c1d7230 */ /* 0x000fe20000000000 */
[----:B------:R-:W-:-:S03]  /*10d0*/  LOP3.LUT R28, R9, 0xf000f, RZ, 0xc0, !PT ;  /* 0x000f000f091c7812 */ /* 0x000fc600078ec0ff */
[----:B------:R-:W-:Y:S01]  /*10e0*/  HFMA2 R34, R29, R14, R34 ;  /* 0x0000000e1d227231 */ /* 0x000fe20000000022 */
[----:B------:R-:W-:Y:S02]  /*10f0*/  LOP3.LUT R28, R28, 0x64006400, RZ, 0xfc, !PT ;  /* 0x640064001c1c7812 */ /* 0x000fe400078efcff */
[C---:B------:R-:W-:Y:S02]  /*1100*/  LOP3.LUT R29, R10.reuse, 0xf000f, RZ, 0xc0, !PT ;  /* 0x000f000f0a1d7812 */ /* 0x040fe400078ec0ff */
[----:B------:R-:W-:Y:S02]  /*1110*/  LOP3.LUT R10, R10, 0xf000f0, RZ, 0xc0, !PT ;  /* 0x00f000f00a0a7812 */ /* 0x000fe400078ec0ff */
[----:B------:R-:W-:Y:S01]  /*1120*/  LOP3.LUT R32, R29, 0x64006400, RZ, 0xfc, !PT ;  /* 0x640064001d207812 */ /* 0x000fe200078efcff */
[----:B------:R-:W-:Y:S01]  /*1130*/  HADD2 R29, R28, R19 ;  /* 0x000000131c1d7230 */ /* 0x000fe20000000000 */
[----:B------:R-:W-:-:S03]  /*1140*/  LOP3.LUT R28, R33, 0x64006400, RZ, 0xfc, !PT ;  /* 0x64006400211c7812 */ /* 0x000fc600078efcff */
[----:B------:R-:W-:Y:S02]  /*1150*/  HFMA2 R32, R32, 1, 1, R17 ;  /* 0x3c003c0020207831 */ /* 0x000fe40000000011 */
[-C--:B------:R-:W-:Y:S01]  /*1160*/  HFMA2 R12, R29, R14.reuse, R12 ;  /* 0x0000000e1d0c7231 */ /* 0x080fe2000000000c */
[----:B------:R-:W-:Y:S01]  /*1170*/  LOP3.LUT R29, R10, 0x64006400, RZ, 0xfc, !PT ;  /* 0x640064000a1d7812 */ /* 0x000fe200078efcff */
[----:B------:R-:W-:Y:S02]  /*1180*/  HADD2 R28, R28, R7 ;  /* 0x000000071c1c7230 */ /* 0x000fe40000000000 */
[-C--:B------:R-:W-:Y:S02]  /*1190*/  HFMA2 R35, R32, R14.reuse, R35 ;  /* 0x0000000e20237231 */ /* 0x080fe40000000023 */
[----:B------:R-:W-:Y:S01]  /*11a0*/  HFMA2 R13, R28, R14, R13 ;  /* 0x0000000e1c0d7231 */ /* 0x000fe2000000000d */
        /* <DEDUP_REMOVED lines=8> */
[----:B------:R-:W-:Y:S02]  /*1230*/  HFMA2 R28, R28, 0.0625, 0.0625, R5 ;  /* 0x2c002c001c1c7831 */ /* 0x000fe40000000005 */
[----:B------:R-:W-:-:S02]  /*1240*/  HFMA2 R12, R11, R15, R12 ;  /* 0x0000000f0b0c7231 */ /* 0x000fc4000000000c */
[-C--:B------:R-:W-:Y:S02]  /*1250*/  HFMA2 R34, R9, R15.reuse, R34 ;  /* 0x0000000f09227231 */ /* 0x080fe40000000022 */
[-C--:B------:R-:W-:Y:S02]  /*1260*/  HFMA2 R13, R28, R15.reuse, R13 ;  /* 0x0000000f1c0d7231 */ /* 0x080fe4000000000d */
[----:B------:R-:W-:Y:S02]  /*1270*/  HFMA2 R11, R8, R15, R35 ;  /* 0x0000000f080b7231 */ /* 0x000fe40000000023 */
[----:B------:R-:W-:Y:S02]  /*1280*/  HFMA2 R4, R12, R25, R4 ;  /* 0x000000190c047231 */ /* 0x000fe40000000004 */
[----:B------:R-:W-:Y:S02]  /*1290*/  HFMA2 R6, R34, R27, R6 ;  /* 0x0000001b22067231 */ /* 0x000fe40000000006 */
[----:B------:R-:W-:-:S02]  /*12a0*/  HFMA2 R2, R13, R23, R2 ;  /* 0x000000170d027231 */ /* 0x000fc40000000002 */
[----:B------:R-:W-:-:S07]  /*12b0*/  HFMA2 R3, R11, R22, R3 ;  /* 0x000000160b037231 */ /* 0x000fce0000000003 */
.L_x_145:
[----:B------:R-:W-:-:S04]  /*12c0*/  IMAD.U32 R29, RZ, RZ, UR9 ;  /* 0x00000009ff1d7e24 */ /* 0x000fc8000f8e00ff */
[----:B------:R-:W-:Y:S01]  /*12d0*/  IMAD.WIDE R28, R29, 0x4, R30 ;  /* 0x000000041d1c7825 */ /* 0x000fe200078e021e */
[----:B------:R-:W-:Y:S06]  /*12e0*/  BRA.U UP1, `(.L_x_146) ;  /* 0x0000000501287547 */ /* 0x000fec000b800000 */
        /* <DEDUP_REMOVED lines=9> */
[----:B------:R-:W-:Y:S01]  /*1380*/  HFMA2 R30, R35, 1, 1, R19 ;  /* 0x3c003c00231e7831 */ /* 0x000fe20000000013 */
[----:B------:R-:W-:Y:S02]  /*1390*/  LOP3.LUT R36, R36, 0x64006400, RZ, 0xfc, !PT ;  /* 0x6400640024247812 */ /* 0x000fe400078efcff */
[----:B------:R-:W-:Y:S01]  /*13a0*/  LOP3.LUT R32, R32, 0x64006400, RZ, 0xfc, !PT ;  /* 0x6400640020207812 */ /* 0x000fe200078efcff */
[----:B------:R-:W-:Y:S01]  /*13b0*/  HADD2 R34, R34, R21 ;  /* 0x0000001522227230 */ /* 0x000fe20000000000 */
[----:B------:R-:W-:Y:S01]  /*13c0*/  LOP3.LUT R31, R37, 0x64006400, RZ, 0xfc, !PT ;  /* 0x64006400251f7812 */ /* 0x000fe200078efcff */
[----:B------:R-:W-:Y:S01]  /*13d0*/  HADD2 R35, R36, R17 ;  /* 0x0000001124237230 */ /* 0x000fe20000000000 */
[----:B------:R-:W-:Y:S01]  /*13e0*/  LOP3.LUT R33, R8, 0xf000f0, RZ, 0xc0, !PT ;  /* 0x00f000f008217812 */ /* 0x000fe200078ec0ff */
[----:B------:R-:W-:-:S02]  /*13f0*/  HFMA2 R37, R32, 1, 1, R7 ;  /* 0x3c003c0020257831 */ /* 0x000fc40000000007 */
[-C--:B0-----:R-:W-:Y:S02]  /*1400*/  HFMA2 R30, R30, R12.reuse, RZ.H0_H0 ;  /* 0x0000000c1e1e7231 */ /* 0x081fe400000400ff */
[-C--:B------:R-:W-:Y:S02]  /*1410*/  HFMA2 R34, R34, R12.reuse, RZ ;  /* 0x0000000c22227231 */ /* 0x080fe400000000ff */
[----:B------:R-:W-:Y:S02]  /*1420*/  HFMA2 R31, R31, 0.0625, 0.0625, R18 ;  /* 0x2c002c001f1f7831 */ /* 0x000fe40000000012 */
[-C--:B------:R-:W-:Y:S02]  /*1430*/  HFMA2 R35, R35, R12.reuse, RZ ;  /* 0x0000000c23237231 */ /* 0x080fe400000000ff */
[----:B------:R-:W-:Y:S01]  /*1440*/  HFMA2 R37, R37, R12, RZ.H0_H0 ;  /* 0x0000000c25257231 */ /* 0x000fe200000400ff */
[----:B------:R-:W-:Y:S01]  /*1450*/  SHF.R.U32.HI R8, RZ, 0x8, R8 ;  /* 0x00000008ff087819 */ /* 0x000fe20000011608 */
[----:B------:R-:W-:Y:S01]  /*1460*/  HFMA2 R12, R31, R13, R30 ;  /* 0x0000000d1f0c7231 */ /* 0x000fe2000000001e */
[----:B------:R-:W-:-:S02]  /*1470*/  LOP3.LUT R30, R10, 0xf000f0, RZ, 0xc0, !PT ;  /* 0x00f000f00a1e7812 */ /* 0x000fc400078ec0ff */
[----:B------:R-:W-:Y:S02]  /*1480*/  LOP3.LUT R33, R33, 0x64006400, RZ, 0xfc, !PT ;  /* 0x6400640021217812 */ /* 0x000fe400078efcff */
[----:B------:R-:W-:Y:S02]  /*1490*/  LOP3.LUT R31, R30, 0x64006400, RZ, 0xfc, !PT ;  /* 0x640064001e1f7812 */ /* 0x000fe400078efcff */
[----:B------:R-:W-:Y:S01]  /*14a0*/  LOP3.LUT R32, R11, 0xf000f0, RZ, 0xc0, !PT ;  /* 0x00f000f00b207812 */ /* 0x000fe200078ec0ff */
[----:B------:R-:W-:Y:S01]  /*14b0*/  HFMA2 R33, R33, 0.0625, 0.0625, R20 ;  /* 0x2c002c0021217831 */ /* 0x000fe20000000014 */
[----:B------:R-:W-:Y:S01]  /*14c0*/  SHF.R.U32.HI R9, RZ, 0x8, R9 ;  /* 0x00000008ff097819 */ /* 0x000fe20000011609 */
[----:B------:R-:W-:Y:S01]  /*14d0*/  HFMA2 R30, R31, 0.0625, 0.0625, R16 ;  /* 0x2c002c001f1e7831 */ /* 0x000fe20000000010 */
[----:B------:R-:W-:Y:S01]  /*14e0*/  LOP3.LUT R32, R32, 0x64006400, RZ, 0xfc, !PT ;  /* 0x6400640020207812 */ /* 0x000fe200078efcff */
[-C--:B------:R-:W-:Y:S01]  /*14f0*/  HFMA2 R34, R33, R13.reuse, R34 ;  /* 0x0000000d21227231 */ /* 0x080fe20000000022 */
        /* <DEDUP_REMOVED lines=41> */
.L_x_146:
[----:B------:R-:W-:Y:S05]  /*1790*/  BRA.U UP1, `(.L_x_147) ;  /* 0x0000000501287547 */ /* 0x000fea000b800000 */
[----:B------:R-:W2:Y:S04]  /*17a0*/  LDG.E.128.CONSTANT R8, desc[UR10][R28.64] ;  /* 0x0000000a1c087981 */ /* 0x000ea8000c1e9d00 */
[----:B------:R-:W0:Y:S01]  /*17b0*/  LDS.128 R12, [UR6] ;  /* 0x00000006ff0c7984 */ /* 0x000e220008000c00 */
        /* <DEDUP_REMOVED lines=72> */
.L_x_147:
[----:B------:R-:W-:-:S04]  /*1c40*/  IMAD.U32 R9, RZ, RZ, UR9 ;  /* 0x00000009ff097e24 */ /* 0x000fc8000f8e00ff */
[----:B------:R-:W-:Y:S01]  /*1c50*/  IMAD.WIDE R28, R9, 0x4, R28 ;  /* 0x00000004091c7825 */ /* 0x000fe200078e021c */
[----:B------:R-:W-:Y:S06]  /*1c60*/  BRA.U UP1, `(.L_x_148) ;  /* 0x0000000501287547 */ /* 0x000fec000b800000 */
[----:B------:R-:W2:Y:S04]  /*1c70*/  LDG.E.128.CONSTANT R8, desc[UR10][R28.64] ;  /* 0x0000000a1c087981 */ /* 0x000ea8000c1e9d00 */
[----:B------:R-:W0:Y:S01]  /*1c80*/  LDS.128 R12, [UR6+0x10] ;  /* 0x00001006ff0c7984 */ /* 0x000e220008000c00 */
        /* <DEDUP_REMOVED lines=72> */
.L_x_148:
[----:B------:R-:W-:Y:S01]  /*2110*/  UIADD3 UR12, UPT, UPT, UR12, 0x20, URZ ;  /* 0x000000200c0c7890 */ /* 0x000fe2000fffe0ff */
[----:B------:R-:W-:Y:S01]  /*2120*/  MOV R9, UR9 ;  /* 0x0000000900097c02 */ /* 0x000fe20008000f00 */
[----:B------:R-:W-:Y:S02]  /*2130*/  UIADD3 UR4, UPT, UPT, UR4, 0x20, URZ ;  /* 0x0000002004047890 */ /* 0x000fe4000fffe0ff */
[----:B------:R-:W-:Y:S02]  /*2140*/  UIADD3 UR6, UPT, UPT, UR6, 0x40, URZ ;  /* 0x0000004006067890 */ /* 0x000fe4000fffe0ff */
[----:B------:R-:W-:Y:S01]  /*2150*/  ISETP.LE.AND P0, PT, R26, UR12, PT ;  /* 0x0000000c1a007c0c */ /* 0x000fe2000bf03270 */
[----:B------:R-:W-:-:S04]  /*2160*/  IMAD.WIDE R28, R9, 0x4, R28 ;  /* 0x00000004091c7825 */ /* 0x000fc800078e021c */
[----:B------:R-:W-:Y:S02]  /*2170*/  IMAD.MOV.U32 R8, RZ, RZ, R28 ;  /* 0x000000ffff087224 */ /* 0x000fe400078e001c */
[----:B------:R-:W-:-:S06]  /*2180*/  IMAD.MOV.U32 R9, RZ, RZ, R29 ;  /* 0x000000ffff097224 */ /* 0x000fcc00078e001d */
[----:B------:R-:W-:Y:S05]  /*2190*/  @!P0 BRA `(.L_x_149) ;  /* 0xffffffe800388947 */ /* 0x000fea000383ffff */
.L_x_143:
[----:B------:R-:W-:-:S06]  /*21a0*/  UISETP.GE.AND UP0, UPT, UR14, UR8, UPT ;  /* 0x000000080e00728c */ /* 0x000fcc000bf06270 */
[----:B------:R-:W-:-:S13]  /*21b0*/  PLOP3.LUT P0, PT, PT, PT, UP0, 0x80, 0x8 ;  /* 0x000000000008781c */ /* 0x000fda0003f0f008 */
[----:B------:R-:W-:Y:S05]  /*21c0*/  @P0 EXIT ;  /* 0x000000000000094d */ /* 0x000fea0003800000 */
[----:B------:R-:W0:Y:S01]  /*21d0*/  S2R R5, SR_CTAID.X ;  /* 0x0000000000057919 */ /* 0x000e220000002500 */
[----:B------:R-:W1:Y:S01]  /*21e0*/  LDC.64 R8, c[0x0][0x3a0] ;  /* 0x0000e800ff087b82 */ /* 0x000e620000000a00 */
[----:B------:R-:W-:Y:S01]  /*21f0*/  HADD2 R6, R6.H0_H0, R6.H1_H1 ;  /* 0x3000000606067230 */ /* 0x000fe20000000800 */
[----:B------:R-:W0:Y:S01]  /*2200*/  S2R R10, SR_TID.X ;  /* 0x00000000000a7919 */ /* 0x000e220000002100 */
[----:B------:R-:W-:-:S05]  /*2210*/  HADD2 R4, R4.H0_H0, R4.H1_H1 ;  /* 0x3000000404047230 */ /* 0x000fca0000000800 */
[----:B------:R-:W-:Y:S01]  /*2220*/  PRMT R6, R6, 0x5410, R4 ;  /* 0x0000541006067816 */ /* 0x000fe20000000004 */
[----:B0-----:R-:W-:-:S04]  /*2230*/  IMAD R5, R5, 0x80, R10 ;  /* 0x0000008005057824 */ /* 0x001fc800078e020a */
[----:B------:R-:W-:-:S04]  /*2240*/  IMAD.SHL.U32 R5, R5, 0x4, RZ ;  /* 0x0000000405057824 */ /* 0x000fc800078e00ff */
[----:B------:R-:W-:-:S04]  /*2250*/  IMAD R5, R0, UR9, R5 ;  /* 0x0000000900057c24 */ /* 0x000fc8000f8e0205 */
        /* <DEDUP_REMOVED lines=12> */
.L_x_153:
[----:B------:R-:W0:Y:S02]  /*2320*/  LDS R2, [R0] ;  /* 0x0000000000027984 */ /* 0x000e240000000800 */
[----:B0-----:R-:W-:-:S05]  /*2330*/  HFMA2 R3, R2, 1, 1, R6 ;  /* 0x3c003c0002037831 */ /* 0x001fca0000000006 */
[----:B------:R-:W0:Y:S02]  /*2340*/  ATOMS.CAST.SPIN P0, [R0], R2, R3 ;  /* 0x000000020000758d */ /* 0x000e240001800003 */
[----:B0-----:R-:W-:Y:S05]  /*2350*/  @!P0 BRA `(.L_x_153) ;  /* 0xfffffffc00f08947 */ /* 0x001fea000383ffff */
[----:B------:R-:W-:Y:S05]  /*2360*/  BRA `(.L_x_151) ;  /* 0x00000000000c7947 */ /* 0x000fea0003800000 */
.L_x_152:
[----:B------:R-:W2:Y:S02]  /*2370*/  LD.E R0, desc[UR10][R8.64] ;  /* 0x0000000a08007980 */ /* 0x000ea4000c101900 */
[----:B--2---:R-:W-:-:S05]  /*2380*/  IMAD.IADD R3, R6, 0x1, R0 ;  /* 0x0000000106037824 */ /* 0x004fca00078e0200 */
[----:B------:R0:W-:Y:S02]  /*2390*/  ST.E desc[UR10][R8.64], R3 ;  /* 0x0000000308007985 */ /* 0x0001e4000c10190a */
.L_x_151:
[----:B------:R-:W-:Y:S05]  /*23a0*/  BSYNC.RECONVERGENT B0 ;  /* 0x0000000000007941 */ /* 0x000fea0003800200 */
.L_x_150:
[----:B------:R1:W-:Y:S02]  /*23b0*/  ATOM.E.ADD.F16x2.RN.STRONG.GPU P0, RZ, desc[UR10][R8.64+0x4], R5 ;  /* 0x8000040508ff79a2 */ /* 0x0003e4000c10e10a */
[----:B-1----:R-:W-:Y:S05]  /*23c0*/  @P0 EXIT ;  /* 0x000000000000094d */ /* 0x002fea0003800000 */
[----:B------:R-:W1:Y:S02]  /*23d0*/  QSPC.E.S P0, RZ, [R8+0x4] ;  /* 0x0000040008ff73aa */ /* 0x000e640000000500 */
[----:B-1----:R-:W-:Y:S05]  /*23e0*/  @!P0 BRA `(.L_x_154) ;  /* 0x0000000000208947 */ /* 0x002fea0003800000 */
[----:B------:R-:W-:Y:S01]  /*23f0*/  IMAD.MOV.U32 R2, RZ, RZ, R8 ;  /* 0x000000ffff027224 */ /* 0x000fe200078e0008 */
[----:B------:R-:W-:-:S04]  /*2400*/  PRMT R5, R5, 0x5410, R7 ;  /* 0x0000541005057816 */ /* 0x000fc80000000007 */
[----:B------:R-:W-:-:S07]  /*2410*/  MOV R0, R2 ;  /* 0x0000000200007202 */ /* 0x000fce0000000f00 */
.L_x_155:
[----:B------:R-:W0:Y:S02]  /*2420*/  LDS R2, [R0+0x4] ;  /* 0x0000040000027984 */ /* 0x000e240000000800 */
[----:B0-----:R-:W-:-:S05]  /*2430*/  HADD2 R3, R2, R5 ;  /* 0x0000000502037230 */ /* 0x001fca0000000000 */
[----:B------:R-:W0:Y:S02]  /*2440*/  ATOMS.CAST.SPIN P0, [R0+0x4], R2, R3 ;  /* 0x000004020000758d */ /* 0x000e240001800003 */
[----:B0-----:R-:W-:Y:S05]  /*2450*/  @!P0 BRA `(.L_x_155) ;  /* 0xfffffffc00f08947 */ /* 0x001fea000383ffff */
[----:B------:R-:W-:Y:S05]  /*2460*/  EXIT ;  /* 0x000000000000794d */ /* 0x000fea0003800000 */
.L_x_154:
[----:B------:R-:W0:Y:S02]  /*2470*/  LD.E R0, desc[UR10][R8.64+0x4] ;  /* 0x0000040a08007980 */ /* 0x000e24000c101900 */
[----:B0-----:R-:W-:-:S05]  /*2480*/  IMAD.IADD R3, R5, 0x1, R0 ;  /* 0x0000000105037824 */ /* 0x001fca00078e0200 */
[----:B------:R-:W-:Y:S01]  /*2490*/  ST.E desc[UR10][R8.64+0x4], R3 ;  /* 0x0000040308007985 */ /* 0x000fe2000c10190a */
[----:B------:R-:W-:Y:S05]  /*24a0*/  EXIT ;  /* 0x000000000000794d */ /* 0x000fea0003800000 */
.L_x_156:
        /* <DEDUP_REMOVED lines=13> */
.L_x_160:


//--------------------- .nv.shared._Z28gemm_half_q_half_gptq_kernelILi4ELb0ELb0EEvPK6__halfPKjS4_S2_PS0_iiiiiPKtibS2_i --------------------------
	.section	.nv.shared._Z28gemm_half_q_half_gptq_kernelILi4ELb0ELb0EEvPK6__halfPKjS4_S2_PS0_iiiiiPKtibS2_i,"aw",@nobits
	.sectionflags	@""
	.align	2
.nv.shared._Z28gemm_half_q_half_gptq_kernelILi4ELb0ELb0EEvPK6__halfPKjS4_S2_PS0_iiiiiPKtibS2_i:
	.zero		2048


//--------------------- .nv.shared.reserved.0     --------------------------
	.section	.nv.shared.reserved.0,"aw",@nobits
	.weak		__nv_reservedSMEM_offset_0_alias
	.size		__nv_reservedSMEM_offset_0_alias, 0, 64
	.other		__nv_reservedSMEM_offset_0_alias,@"STO_CUDA_RESERVED_SHARED STV_DEFAULT"
__nv_reservedSMEM_offset_0_alias:
	.zero		0
	.zero		64


//--------------------- .nv.global                --------------------------
	.section	.nv.global,"aw",@nobits
.nv.global:
	.type		_ZN45_INTERNAL_73ab5138_14_unit_gptq_1_cu_beec7a664cuda3std3__48in_placeE,@object
	.size		_ZN45_INTERNAL_73ab5138_14_unit_gptq_1_cu_beec7a664cuda3std3__48in_placeE,(_ZN45_INTERNAL_73ab5138_14_unit_gptq_1_cu_beec7a664cuda3std6ranges3__45__cpo8distanceE - _ZN45_INTERNAL_73ab5138_14_unit_gptq_1_cu_beec7a664cuda3std3__48in_placeE)
_ZN45_INTERNAL_73ab5138_14_unit_gptq_1_cu_beec7a664cuda3std3__48in_placeE:
	.zero		1
	.type		_ZN45_INTERNAL_73ab5138_14_unit_gptq_1_cu_beec7a664cuda3std6ranges3__45__cpo8distanceE,@object
	.size		_ZN45_INTERNAL_73ab5138_14_unit_gptq_1_cu_beec7a664cuda3std6ranges3__45__cpo8distanceE,(_ZN45_INTERNAL_73ab5138_14_unit_gptq_1_cu_beec7a664cuda3std3__45__cpo6cbeginE - _ZN45_INTERNAL_73ab5138_14_unit_gptq_1_cu_beec7a664cuda3std6ranges3__45__cpo8distanceE)
_ZN45_INTERNAL_73ab5138_14_unit_gptq_1_cu_beec7a664cuda3std6ranges3__45__cpo8distanceE:
	.zero		1
	.type		_ZN45_INTERNAL_73ab5138_14_unit_gptq_1_cu_beec7a664cuda3std3__45__cpo6cbeginE,@object
	.size		_ZN45_INTERNAL_73ab5138_14_unit_gptq_1_cu_beec7a664cuda3std3__45__cpo6cbeginE,(_ZN45_INTERNAL_73ab5138_14_unit_gptq_1_cu_beec7a664cuda3std6ranges3__45__cpo7advanceE - _ZN45_INTERNAL_73ab5138_14_unit_gptq_1_cu_beec7a664cuda3std3__45__cpo6cbeginE)
_ZN45_INTERNAL_73ab5138_14_unit_gptq_1_cu_beec7a664cuda3std3__45__cpo6cbeginE:
	.zero		1
	.type		_ZN45_INTERNAL_73ab5138_14_unit_gptq_1_cu_beec7a664cuda3std6ranges3__45__cpo7advanceE,@object
	.size		_ZN45_INTERNAL_73ab5138_14_unit_gptq_1_cu_beec7a664cuda3std6ranges3__45__cpo7advanceE,(_ZN45_INTERNAL_73ab5138_14_unit_gptq_1_cu_beec7a664cuda3std3__45__cpo7crbeginE - _ZN45_INTERNAL_73ab5138_14_unit_gptq_1_cu_beec7a664cuda3std6ranges3__45__cpo7advanceE)
_ZN45_INTERNAL_73ab5138_14_unit_gptq_1_cu_beec7a664cuda3std6ranges3__45__cpo7advanceE:
	.zero		1
	.type		_ZN45_INTERNAL_73ab5138_14_unit_gptq_1_cu_beec7a664cuda3std3__45__cpo7crbeginE,@object
	.size		_ZN45_INTERNAL_73ab5138_14_unit_gptq_1_cu_beec7a664cuda3std3__45__cpo7crbeginE,(_ZN45_INTERNAL_73ab5138_14_unit_gptq_1_cu_beec7a664cuda3std6ranges3__45__cpo4dataE - _ZN45_INTERNAL_73ab5138_14_unit_gptq_1_cu_beec7a664cuda3std3__45__cpo7crbeginE)
_ZN45_INTERNAL_73ab5138_14_unit_gptq_1_cu_beec7a664cuda3std3__45__cpo7crbeginE:
	.zero		1
	.type		_ZN45_INTERNAL_73ab5138_14_unit_gptq_1_cu_beec7a664cuda3std6ranges3__45__cpo4dataE,@object
	.size		_ZN45_INTERNAL_73ab5138_14_unit_gptq_1_cu_beec7a664cuda3std6ranges3__45__cpo4dataE,(_ZN45_INTERNAL_73ab5138_14_unit_gptq_1_cu_beec7a664cuda3std6ranges3__45__cpo5beginE - _ZN45_INTERNAL_73ab5138_14_unit_gptq_1_cu_beec7a664cuda3std6ranges3__45__cpo4dataE)
_ZN45_INTERNAL_73ab5138_14_unit_gptq_1_cu_beec7a664cuda3std6ranges3__45__cpo4dataE:
	.zero		1
	.type		_ZN45_INTERNAL_73ab5138_14_unit_gptq_1_cu_beec7a664cuda3std6ranges3__45__cpo5beginE,@object
	.size		_ZN45_INTERNAL_73ab5138_14_unit_gptq_1_cu_beec7a664cuda3std6ranges3__45__cpo5beginE,(_ZN45_INTERNAL_73ab5138_14_unit_gptq_1_cu_beec7a664cuda3std3__447_GLOBAL__N__73ab5138_14_unit_gptq_1_cu_beec7a666ignoreE - _ZN45_INTERNAL_73ab5138_14_unit_gptq_1_cu_beec7a664cuda3std6ranges3__45__cpo5beginE)
_ZN45_INTERNAL_73ab5138_14_unit_gptq_1_cu_beec7a664cuda3std6ranges3__45__cpo5beginE:
	.zero		1
	.type		_ZN45_INTERNAL_73ab5138_14_unit_gptq_1_cu_beec7a664cuda3std3__447_GLOBAL__N__73ab5138_14_unit_gptq_1_cu_beec7a666ignoreE,@object
	.size		_ZN45_INTERNAL_73ab5138_14_unit_gptq_1_cu_beec7a664cuda3std3__447_GLOBAL__N__73ab5138_14_unit_gptq_1_cu_beec7a666ignoreE,(_ZN45_INTERNAL_73ab5138_14_unit_gptq_1_cu_beec7a664cuda3std6ranges3__45__cpo4sizeE - _ZN45_INTERNAL_73ab5138_14_unit_gptq_1_cu_beec7a664cuda3std3__447_GLOBAL__N__73ab5138_14_unit_gptq_1_cu_beec7a666ignoreE)
_ZN45_INTERNAL_73ab5138_14_unit_gptq_1_cu_beec7a664cuda3std3__447_GLOBAL__N__73ab5138_14_unit_gptq_1_cu_beec7a666ignoreE:
	.zero		1
	.type		_ZN45_INTERNAL_73ab5138_14_unit_gptq_1_cu_beec7a664cuda3std6ranges3__45__cpo4sizeE,@object
	.size		_ZN45_INTERNAL_73ab5138_14_unit_gptq_1_cu_beec7a664cuda3std6ranges3__45__cpo4sizeE,(_ZN45_INTERNAL_73ab5138_14_unit_gptq_1_cu_beec7a664cuda3std3__45__cpo5beginE - _ZN45_INTERNAL_73ab5138_14_unit_gptq_1_cu_beec7a664cuda3std6ranges3__45__cpo4sizeE)
_ZN45_INTERNAL_73ab5138_14_unit_gptq_1_cu_beec7a664cuda3std6ranges3__45__cpo4sizeE:
	.zero		1
	.type		_ZN45_INTERNAL_73ab5138_14_unit_gptq_1_cu_beec7a664cuda3std3__45__cpo5beginE,@object
	.size		_ZN45_INTERNAL_73ab5138_14_unit_gptq_1_cu_beec7a664cuda3std3__45__cpo5beginE,(_ZN45_INTERNAL_73ab5138_14_unit_gptq_1_cu_beec7a664cuda3std6ranges3__45__cpo6cbeginE - _ZN45_INTERNAL_73ab5138_14_unit_gptq_1_cu_beec7a664cuda3std3__45__cpo5beginE)
_ZN45_INTERNAL_73ab5138_14_unit_gptq_1_cu_beec7a664cuda3std3__45__cpo5beginE:
	.zero		1
	.type		_ZN45_INTERNAL_73ab5138_14_unit_gptq_1_cu_beec7a664cuda3std6ranges3__45__cpo6cbeginE,@object
	.size		_ZN45_INTERNAL_73ab5138_14_unit_gptq_1_cu_beec7a664cuda3std6ranges3__45__cpo6cbeginE,(_ZN45_INTERNAL_73ab5138_14_unit_gptq_1_cu_beec7a664cuda3std3__45__cpo6rbeginE - _ZN45_INTERNAL_73ab5138_14_unit_gptq_1_cu_beec7a664cuda3std6ranges3__45__cpo6cbeginE)
_ZN45_INTERNAL_73ab5138_14_unit_gptq_1_cu_beec7a664cuda3std6ranges3__45__cpo6cbeginE:
	.zero		1
	.type		_ZN45_INTERNAL_73ab5138_14_unit_gptq_1_cu_beec7a664cuda3std3__45__cpo6rbeginE,@object
	.size		_ZN45_INTERNAL_73ab5138_14_unit_gptq_1_cu_beec7a664cuda3std3__45__cpo6rbeginE,(_ZN45_INTERNAL_73ab5138_14_unit_gptq_1_cu_beec7a664cuda3std6ranges3__45__cpo4nextE - _ZN45_INTERNAL_73ab5138_14_unit_gptq_1_cu_beec7a664cuda3std3__45__cpo6rbeginE)
_ZN45_INTERNAL_73ab5138_14_unit_gptq_1_cu_beec7a664cuda3std3__45__cpo6rbeginE:
	.zero		1
	.type		_ZN45_INTERNAL_73ab5138_14_unit_gptq_1_cu_beec7a664cuda3std6ranges3__45__cpo4nextE,@object
	.size		_ZN45_INTERNAL_73ab5138_14_unit_gptq_1_cu_beec7a664cuda3std6ranges3__45__cpo4nextE,(_ZN45_INTERNAL_73ab5138_14_unit_gptq_1_cu_beec7a664cuda3std6ranges3__45__cpo4swapE - _ZN45_INTERNAL_73ab5138_14_unit_gptq_1_cu_beec7a664cuda3std6ranges3__45__cpo4nextE)
_ZN45_INTERNAL_73ab5138_14_unit_gptq_1_cu_beec7a664cuda3std6ranges3__45__cpo4nextE:
	.zero		1
	.type		_ZN45_INTERNAL_73ab5138_14_unit_gptq_1_cu_beec7a664cuda3std6ranges3__45__cpo4swapE,@object
	.size		_ZN45_INTERNAL_73ab5138_14_unit_gptq_1_cu_beec7a664cuda3std6ranges3__45__cpo4swapE,(_ZN45_INTERNAL_73ab5138_14_unit_gptq_1_cu_beec7a664cuda3std3__420unreachable_sentinelE - _ZN45_INTERNAL_73ab5138_14_unit_gptq_1_cu_beec7a664cuda3std6ranges3__45__cpo4swapE)
_ZN45_INTERNAL_73ab5138_14_unit_gptq_1_cu_beec7a664cuda3std6ranges3__45__cpo4swapE:
	.zero		1
	.type		_ZN45_INTERNAL_73ab5138_14_unit_gptq_1_cu_beec7a664cuda3std3__420unreachable_sentinelE,@object
	.size		_ZN45_INTERNAL_73ab5138_14_unit_gptq_1_cu_beec7a664cuda3std3__420unreachable_sentinelE,(_ZN45_INTERNAL_73ab5138_14_unit_gptq_1_cu_beec7a666thrust24THRUST_300001_SM_1030_NS6system6detail10sequential3seqE - _ZN45_INTERNAL_73ab5138_14_unit_gptq_1_cu_beec7a664cuda3std3__420unreachable_sentinelE)
_ZN45_INTERNAL_73ab5138_14_unit_gptq_1_cu_beec7a664cuda3std3__420unreachable_sentinelE:
	.zero		1
	.type		_ZN45_INTERNAL_73ab5138_14_unit_gptq_1_cu_beec7a666thrust24THRUST_300001_SM_1030_NS6system6detail10sequential3seqE,@object
	.size		_ZN45_INTERNAL_73ab5138_14_unit_gptq_1_cu_beec7a666thrust24THRUST_300001_SM_1030_NS6system6detail10sequential3seqE,(_ZN45_INTERNAL_73ab5138_14_unit_gptq_1_cu_beec7a664cuda3std3__45__cpo4cendE - _ZN45_INTERNAL_73ab5138_14_unit_gptq_1_cu_beec7a666thrust24THRUST_300001_SM_1030_NS6system6detail10sequential3seqE)
_ZN45_INTERNAL_73ab5138_14_unit_gptq_1_cu_beec7a666thrust24THRUST_300001_SM_1030_NS6system6detail10sequential3seqE:
	.zero		1
	.type		_ZN45_INTERNAL_73ab5138_14_unit_gptq_1_cu_beec7a664cuda3std3__45__cpo4cendE,@object
	.size		_ZN45_INTERNAL_73ab5138_14_unit_gptq_1_cu_beec7a664cuda3std3__45__cpo4cendE,(_ZN45_INTERNAL_73ab5138_14_unit_gptq_1_cu_beec7a664cuda3std6ranges3__45__cpo9iter_swapE - _ZN45_INTERNAL_73ab5138_14_unit_gptq_1_cu_beec7a664cuda3std3__45__cpo4cendE)
_ZN45_INTERNAL_73ab5138_14_unit_gptq_1_cu_beec7a664cuda3std3__45__cpo4cendE:
	.zero		1
	.type		_ZN45_INTERNAL_73ab5138_14_unit_gptq_1_cu_beec7a664cuda3std6ranges3__45__cpo9iter_swapE,@object
	.size		_ZN45_INTERNAL_73ab5138_14_unit_gptq_1_cu_beec7a664cuda3std6ranges3__45__cpo9iter_swapE,(_ZN45_INTERNAL_73ab5138_14_unit_gptq_1_cu_beec7a664cuda3std3__45__cpo5crendE - _ZN45_INTERNAL_73ab5138_14_unit_gptq_1_cu_beec7a664cuda3std6ranges3__45__cpo9iter_swapE)
_ZN45_INTERNAL_73ab5138_14_unit_gptq_1_cu_beec7a664cuda3std6ranges3__45__cpo9iter_swapE:
	.zero		1
	.type		_ZN45_INTERNAL_73ab5138_14_unit_gptq_1_cu_beec7a664cuda3std3__45__cpo5crendE,@object
	.size		_ZN45_INTERNAL_73ab5138_14_unit_gptq_1_cu_beec7a664cuda3std3__45__cpo5crendE,(_ZN45_INTERNAL_73ab5138_14_unit_gptq_1_cu_beec7a664cuda3std6ranges3__45__cpo5cdataE - _ZN45_INTERNAL_73ab5138_14_unit_gptq_1_cu_beec7a664cuda3std3__45__cpo5crendE)
_ZN45_INTERNAL_73ab5138_14_unit_gptq_1_cu_beec7a664cuda3std3__45__cpo5crendE:
	.zero		1
	.type		_ZN45_INTERNAL_73ab5138_14_unit_gptq_1_cu_beec7a664cuda3std6ranges3__45__cpo5cdataE,@object
	.size		_ZN45_INTERNAL_73ab5138_14_unit_gptq_1_cu_beec7a664cuda3std6ranges3__45__cpo5cdataE,(_ZN45_INTERNAL_73ab5138_14_unit_gptq_1_cu_beec7a664cuda3std6ranges3__45__cpo3endE - _ZN45_INTERNAL_73ab5138_14_unit_gptq_1_cu_beec7a664cuda3std6ranges3__45__cpo5cdataE)
_ZN45_INTERNAL_73ab5138_14_unit_gptq_1_cu_beec7a664cuda3std6ranges3__45__cpo5cdataE:
	.zero		1
	.type		_ZN45_INTERNAL_73ab5138_14_unit_gptq_1_cu_beec7a664cuda3std6ranges3__45__cpo3endE,@object
	.size		_ZN45_INTERNAL_73ab5138_14_unit_gptq_1_cu_beec7a664cuda3std6ranges3__45__cpo3endE,(_ZN45_INTERNAL_73ab5138_14_unit_gptq_1_cu_beec7a664cuda3std3__419piecewise_constructE - _ZN45_INTERNAL_73ab5138_14_unit_gptq_1_cu_beec7a664cuda3std6ranges3__45__cpo3endE)
_ZN45_INTERNAL_73ab5138_14_unit_gptq_1_cu_beec7a664cuda3std6ranges3__45__cpo3endE:
	.zero		1
	.type		_ZN45_INTERNAL_73ab5138_14_unit_gptq_1_cu_beec7a664cuda3std3__419piecewise_constructE,@object
	.size		_ZN45_INTERNAL_73ab5138_14_unit_gptq_1_cu_beec7a664cuda3std3__419piecewise_constructE,(_ZN45_INTERNAL_73ab5138_14_unit_gptq_1_cu_beec7a664cuda3std6ranges3__45__cpo5ssizeE - _ZN45_INTERNAL_73ab5138_14_unit_gptq_1_cu_beec7a664cuda3std3__419piecewise_constructE)
_ZN45_INTERNAL_73ab5138_14_unit_gptq_1_cu_beec7a664cuda3std3__419piecewise_constructE:
	.zero		1
	.type		_ZN45_INTERNAL_73ab5138_14_unit_gptq_1_cu_beec7a664cuda3std6ranges3__45__cpo5ssizeE,@object
	.size		_ZN45_INTERNAL_73ab5138_14_unit_gptq_1_cu_beec7a664cuda3std6ranges3__45__cpo5ssizeE,(_ZN45_INTERNAL_73ab5138_14_unit_gptq_1_cu_beec7a664cuda3std3__45__cpo3endE - _ZN45_INTERNAL_73ab5138_14_unit_gptq_1_cu_beec7a664cuda3std6ranges3__45__cpo5ssizeE)
_ZN45_INTERNAL_73ab5138_14_unit_gptq_1_cu_beec7a664cuda3std6ranges3__45__cpo5ssizeE:
	.zero		1
	.type		_ZN45_INTERNAL_73ab5138_14_unit_gptq_1_cu_beec7a664cuda3std3__45__cpo3endE,@object
	.size		_ZN45_INTERNAL_73ab5138_14_unit_gptq_1_cu_beec7a664cuda3std3__45__cpo3endE,(_ZN45_INTERNAL_73ab5138_14_unit_gptq_1_cu_beec7a664cuda3std6ranges3__45__cpo4cendE - _ZN45_INTERNAL_73ab5138_14_unit_gptq_1_cu_beec7a664cuda3std3__45__cpo3endE)
_ZN45_INTERNAL_73ab5138_14_unit_gptq_1_cu_beec7a664cuda3std3__45__cpo3endE:
	.zero		1
	.type		_ZN45_INTERNAL_73ab5138_14_unit_gptq_1_cu_beec7a664cuda3std6ranges3__45__cpo4cendE,@object
	.size		_ZN45_INTERNAL_73ab5138_14_unit_gptq_1_cu_beec7a664cuda3std6ranges3__45__cpo4cendE,(_ZN45_INTERNAL_73ab5138_14_unit_gptq_1_cu_beec7a664cuda3std3__45__cpo4rendE - _ZN45_INTERNAL_73ab5138_14_unit_gptq_1_cu_beec7a664cuda3std6ranges3__45__cpo4cendE)
_ZN45_INTERNAL_73ab5138_14_unit_gptq_1_cu_beec7a664cuda3std6ranges3__45__cpo4cendE:
	.zero		1
	.type		_ZN45_INTERNAL_73ab5138_14_unit_gptq_1_cu_beec7a664cuda3std3__45__cpo4rendE,@object
	.size		_ZN45_INTERNAL_73ab5138_14_unit_gptq_1_cu_beec7a664cuda3std3__45__cpo4rendE,(_ZN45_INTERNAL_73ab5138_14_unit_gptq_1_cu_beec7a664cuda3std6ranges3__45__cpo4prevE - _ZN45_INTERNAL_73ab5138_14_unit_gptq_1_cu_beec7a664cuda3std3__45__cpo4rendE)
_ZN45_INTERNAL_73ab5138_14_unit_gptq_1_cu_beec7a664cuda3std3__45__cpo4rendE:
	.zero		1
	.type		_ZN45_INTERNAL_73ab5138_14_unit_gptq_1_cu_beec7a664cuda3std6ranges3__45__cpo4prevE,@object
	.size		_ZN45_INTERNAL_73ab5138_14_unit_gptq_1_cu_beec7a664cuda3std6ranges3__45__cpo4prevE,(_ZN45_INTERNAL_73ab5138_14_unit_gptq_1_cu_beec7a664cuda3std6ranges3__45__cpo9iter_moveE - _ZN45_INTERNAL_73ab5138_14_unit_gptq_1_cu_beec7a664cuda3std6ranges3__45__cpo4prevE)
_ZN45_INTERNAL_73ab5138_14_unit_gptq_1_cu_beec7a664cuda3std6ranges3__45__cpo4prevE:
	.zero		1
	.type		_ZN45_INTERNAL_73ab5138_14_unit_gptq_1_cu_beec7a664cuda3std6ranges3__45__cpo9iter_moveE,@object
	.size		_ZN45_INTERNAL_73ab5138_14_unit_gptq_1_cu_beec7a664cuda3std6ranges3__45__cpo9iter_moveE,(.L_13 - _ZN45_INTERNAL_73ab5138_14_unit_gptq_1_cu_beec7a664cuda3std6ranges3__45__cpo9iter_moveE)
_ZN45_INTERNAL_73ab5138_14_unit_gptq_1_cu_beec7a664cuda3std6ranges3__45__cpo9iter_moveE:
	.zero		1
.L_13:


//--------------------- .nv.shared._Z28gemm_half_q_half_gptq_kernelILi3ELb0ELb0EEvPK6__halfPKjS4_S2_PS0_iiiiiPKtibS2_i --------------------------
	.section	.nv.shared._Z28gemm_half_q_half_gptq_kernelILi3ELb0ELb0EEvPK6__halfPKjS4_S2_PS0_iiiiiPKtibS2_i,"aw",@nobits
	.sectionflags	@""
	.align	2
.nv.shared._Z28gemm_half_q_half_gptq_kernelILi3ELb0ELb0EEvPK6__halfPKjS4_S2_PS0_iiiiiPKtibS2_i:
	.zero		1792


//--------------------- .nv.shared._Z28gemm_half_q_half_gptq_kernelILi2ELb0ELb0EEvPK6__halfPKjS4_S2_PS0_iiiiiPKtibS2_i --------------------------
	.section	.nv.shared._Z28gemm_half_q_half_gptq_kernelILi2ELb0ELb0EEvPK6__halfPKjS4_S2_PS0_iiiiiPKtibS2_i,"aw",@nobits
	.sectionflags	@""
	.align	2
.nv.shared._Z28gemm_half_q_half_gptq_kernelILi2ELb0ELb0EEvPK6__halfPKjS4_S2_PS0_iiiiiPKtibS2_i:
	.zero		1536


//--------------------- .nv.shared._Z28gemm_half_q_half_gptq_kernelILi1ELb0ELb0EEvPK6__halfPKjS4_S2_PS0_iiiiiPKtibS2_i --------------------------
	.section	.nv.shared._Z28gemm_half_q_half_gptq_kernelILi1ELb0ELb0EEvPK6__halfPKjS4_S2_PS0_iiiiiPKtibS2_i,"aw",@nobits
	.sectionflags	@""
	.align	2
.nv.shared._Z28gemm_half_q_half_gptq_kernelILi1ELb0ELb0EEvPK6__halfPKjS4_S2_PS0_iiiiiPKtibS2_i:
	.zero		1280


//--------------------- .nv.constant0._Z28gemm_half_q_half_gptq_kernelILi4ELb0ELb0EEvPK6__halfPKjS4_S2_PS0_iiiiiPKtibS2_i --------------------------
	.section	.nv.constant0._Z28gemm_half_q_half_gptq_kernelILi4ELb0ELb0EEvPK6__halfPKjS4_S2_PS0_iiiiiPKtibS2_i,"a",@progbits
	.sectionflags	@""
	.align	4
.nv.constant0._Z28gemm_half_q_half_gptq_kernelILi4ELb0ELb0EEvPK6__halfPKjS4_S2_PS0_iiiiiPKtibS2_i:
	.zero		988


//--------------------- .nv.constant0._Z28gemm_half_q_half_gptq_kernelILi3ELb0ELb0EEvPK6__halfPKjS4_S2_PS0_iiiiiPKtibS2_i --------------------------
	.section	.nv.constant0._Z28gemm_half_q_half_gptq_kernelILi3ELb0ELb0EEvPK6__halfPKjS4_S2_PS0_iiiiiPKtibS2_i,"a",@progbits
	.sectionflags	@""
	.align	4
.nv.constant0._Z28gemm_half_q_half_gptq_kernelILi3ELb0ELb0EEvPK6__halfPKjS4_S2_PS0_iiiiiPKtibS2_i:
	.zero		988


//--------------------- .nv.constant0._Z28gemm_half_q_half_gptq_kernelILi2ELb0ELb0EEvPK6__halfPKjS4_S2_PS0_iiiiiPKtibS2_i --------------------------
	.section	.nv.constant0._Z28gemm_half_q_half_gptq_kernelILi2ELb0ELb0EEvPK6__halfPKjS4_S2_PS0_iiiiiPKtibS2_i,"a",@progbits
	.sectionflags	@""
	.align	4
.nv.constant0._Z28gemm_half_q_half_gptq_kernelILi2ELb0ELb0EEvPK6__halfPKjS4_S2_PS0_iiiiiPKtibS2_i:
	.zero		988


//--------------------- .nv.constant0._Z28gemm_half_q_half_gptq_kernelILi1ELb0ELb0EEvPK6__halfPKjS4_S2_PS0_iiiiiPKtibS2_i --------------------------
	.section	.nv.constant0._Z28gemm_half_q_half_gptq_kernelILi1ELb0ELb0EEvPK6__halfPKjS4_S2_PS0_iiiiiPKtibS2_i,"a",@progbits
	.sectionflags	@""
	.align	4
.nv.constant0._Z28gemm_half_q_half_gptq_kernelILi1ELb0ELb0EEvPK6__halfPKjS4_S2_PS0_iiiiiPKtibS2_i:
	.zero		988


//--------------------- SYMBOLS --------------------------

	.type		.nv.reservedSmem.offset0,@object
	.size		.nv.reservedSmem.offset0,0x4
	.type		.nv.reservedSmem.cap,@object
	.size		.nv.reservedSmem.cap,0x4
